	.target	sm_100a

	.elftype	@"ET_EXEC"


//--------------------- .note.nv.tkinfo           --------------------------
	.section	.note.nv.tkinfo,"",@"SHT_NOTE"
	.sectionflags	@"SHF_NOTE_NV_TKINFO"
	.tkinfo
        /*0018*/ 	.word	0x00000002
        /*0030*/ 	.string	""
        /*0030*/ 	.string	"ptxas"
        /*0030*/ 	.string	"Cuda compilation tools, release 13.0, V13.0.88"
        /*0030*/ 	.string	"Build cuda_13.0.r13.0/compiler.36424714_0"
        /*0030*/ 	.string	"-arch sm_100a -m 64 "



//--------------------- .note.nv.cuinfo           --------------------------
	.section	.note.nv.cuinfo,"",@"SHT_NOTE"
	.sectionflags	@"SHF_NOTE_NV_CUINFO"
        /*0018*/ 	.short	0x0002
        /*001a*/ 	.short	0x0064
        /*001c*/ 	.short	0x0082
	.zero		2


//--------------------- .nv.info                  --------------------------
	.section	.nv.info,"",@"SHT_CUDA_INFO"
	.align	4


	//----- nvinfo : EIATTR_REGCOUNT
	.align		4
        /*0000*/ 	.byte	0x04, 0x2f
        /*0002*/ 	.short	(.L_19 - .L_18)
	.align		4
.L_18:
        /*0004*/ 	.word	index@(_ZN7cutlass13device_kernelINS_4gemm6kernel13GemmUniversalIN4cute5tupleIJiiiiEEENS1_10collective13CollectiveMmaINS1_35MainloopSm100TmaUmmaWarpSpecializedILi6ELi2ELi4ENS5_IJNS4_1CILi1EEESB_SB_EEEEENS5_IJNSA_ILi128EEESE_SE_EEENS_12float_e5m2_tENS5_IJlSB_lEEESG_SH_NS4_8TiledMMAINS4_8MMA_AtomIJNS4_10MMA_TraitsINS4_19SM100_MMA_F8F6F4_SSEJSG_SG_fSE_SE_NS4_17integral_constantINS4_4UMMA5MajorELSO_0EEESP_NSM_INSN_7ScaleInELSQ_0EEESR_EEEEEENS4_6LayoutISC_NS5_IJNSA_ILi0EEESV_SV_EEEEENS5_IJNS4_10UnderscoreESY_SY_EEEEENS4_13SM90_TMA_LOADENS4_14ComposedLayoutINS4_7SwizzleILi3ELi4ELi3EEENS4_18smem_ptr_flag_bitsILi8EEENSU_INS5_IJNSA_ILi8EEESE_EEENS5_IJSE_SB_EEEEEEEvNS4_8identityES11_S1B_vS1C_EENS_8epilogue10collective18CollectiveEpilogueINS1E_23Sm100TmaWarpSpecializedILi2ELi2ELi64ELb0ELb0EEEJSF_NS5_IJNSU_ISE_SB_EENSU_INSA_ILi64EEESB_EEEEESG_SH_SG_SH_NS1E_6fusion15FusionCallbacksIS1I_NS1N_17LinearCombinationISG_fSG_fLNS_15FloatRoundStyleE2EEESF_S1M_JEEENS4_5SM1004TMEM4LOAD26SM100_TMEM_LOAD_32dp32b64xES11_NS12_INS13_ILi2ELi4ELi3EEES16_NSU_INS5_IJS17_S1K_EEENS5_IJS1K_SB_EEEEEEENS4_39AutoVectorizingCopyWithAssumedAlignmentILi128EEENS4_14SM90_TMA_STOREES21_S23_S23_EEEvvEEEEvNT_6ParamsE)
        /*0008*/ 	.word	0x000000e0


	//----- nvinfo : EIATTR_FRAME_SIZE
	.align		4
.L_19:
        /*000c*/ 	.byte	0x04, 0x11
        /*000e*/ 	.short	(.L_21 - .L_20)
	.align		4
.L_20:
        /*0010*/ 	.word	index@($__internal_2_$__cuda_sm10x_tcgen05_guardrail_trap_unallocated_columns_being_dealloced)
        /*0014*/ 	.word	0x00000000


	//----- nvinfo : EIATTR_FRAME_SIZE
	.align		4
.L_21:
        /*0018*/ 	.byte	0x04, 0x11
        /*001a*/ 	.short	(.L_23 - .L_22)
	.align		4
.L_22:
        /*001c*/ 	.word	index@($__internal_1_$__cuda_sm10x_tcgen05_guardrail_trap_phase_invalid_during_alloc)
        /*0020*/ 	.word	0x00000000


	//----- nvinfo : EIATTR_FRAME_SIZE
	.align		4
.L_23:
        /*0024*/ 	.byte	0x04, 0x11
        /*0026*/ 	.short	(.L_25 - .L_24)
	.align		4
.L_24:
        /*0028*/ 	.word	index@($__internal_0_$__cuda_sm10x_tcgen05_guardrail_trap_col_being_dealloced_not_returned_by_alloc)
        /*002c*/ 	.word	0x00000000


	//----- nvinfo : EIATTR_FRAME_SIZE
	.align		4
.L_25:
        /*0030*/ 	.byte	0x04, 0x11
        /*0032*/ 	.short	(.L_27 - .L_26)
	.align		4
.L_26:
        /*0034*/ 	.word	index@(_ZN7cutlass13device_kernelINS_4gemm6kernel13GemmUniversalIN4cute5tupleIJiiiiEEENS1_10collective13CollectiveMmaINS1_35MainloopSm100TmaUmmaWarpSpecializedILi6ELi2ELi4ENS5_IJNS4_1CILi1EEESB_SB_EEEEENS5_IJNSA_ILi128EEESE_SE_EEENS_12float_e5m2_tENS5_IJlSB_lEEESG_SH_NS4_8TiledMMAINS4_8MMA_AtomIJNS4_10MMA_TraitsINS4_19SM100_MMA_F8F6F4_SSEJSG_SG_fSE_SE_NS4_17integral_constantINS4_4UMMA5MajorELSO_0EEESP_NSM_INSN_7ScaleInELSQ_0EEESR_EEEEEENS4_6LayoutISC_NS5_IJNSA_ILi0EEESV_SV_EEEEENS5_IJNS4_10UnderscoreESY_SY_EEEEENS4_13SM90_TMA_LOADENS4_14ComposedLayoutINS4_7SwizzleILi3ELi4ELi3EEENS4_18smem_ptr_flag_bitsILi8EEENSU_INS5_IJNSA_ILi8EEESE_EEENS5_IJSE_SB_EEEEEEEvNS4_8identityES11_S1B_vS1C_EENS_8epilogue10collective18CollectiveEpilogueINS1E_23Sm100TmaWarpSpecializedILi2ELi2ELi64ELb0ELb0EEEJSF_NS5_IJNSU_ISE_SB_EENSU_INSA_ILi64EEESB_EEEEESG_SH_SG_SH_NS1E_6fusion15FusionCallbacksIS1I_NS1N_17LinearCombinationISG_fSG_fLNS_15FloatRoundStyleE2EEESF_S1M_JEEENS4_5SM1004TMEM4LOAD26SM100_TMEM_LOAD_32dp32b64xES11_NS12_INS13_ILi2ELi4ELi3EEES16_NSU_INS5_IJS17_S1K_EEENS5_IJS1K_SB_EEEEEEENS4_39AutoVectorizingCopyWithAssumedAlignmentILi128EEENS4_14SM90_TMA_STOREES21_S23_S23_EEEvvEEEEvNT_6ParamsE)
        /*0038*/ 	.word	0x00000000


	//----- nvinfo : EIATTR_MIN_STACK_SIZE
	.align		4
.L_27:
        /*003c*/ 	.byte	0x04, 0x12
        /*003e*/ 	.short	(.L_29 - .L_28)
	.align		4
.L_28:
        /*0040*/ 	.word	index@(_ZN7cutlass13device_kernelINS_4gemm6kernel13GemmUniversalIN4cute5tupleIJiiiiEEENS1_10collective13CollectiveMmaINS1_35MainloopSm100TmaUmmaWarpSpecializedILi6ELi2ELi4ENS5_IJNS4_1CILi1EEESB_SB_EEEEENS5_IJNSA_ILi128EEESE_SE_EEENS_12float_e5m2_tENS5_IJlSB_lEEESG_SH_NS4_8TiledMMAINS4_8MMA_AtomIJNS4_10MMA_TraitsINS4_19SM100_MMA_F8F6F4_SSEJSG_SG_fSE_SE_NS4_17integral_constantINS4_4UMMA5MajorELSO_0EEESP_NSM_INSN_7ScaleInELSQ_0EEESR_EEEEEENS4_6LayoutISC_NS5_IJNSA_ILi0EEESV_SV_EEEEENS5_IJNS4_10UnderscoreESY_SY_EEEEENS4_13SM90_TMA_LOADENS4_14ComposedLayoutINS4_7SwizzleILi3ELi4ELi3EEENS4_18smem_ptr_flag_bitsILi8EEENSU_INS5_IJNSA_ILi8EEESE_EEENS5_IJSE_SB_EEEEEEEvNS4_8identityES11_S1B_vS1C_EENS_8epilogue10collective18CollectiveEpilogueINS1E_23Sm100TmaWarpSpecializedILi2ELi2ELi64ELb0ELb0EEEJSF_NS5_IJNSU_ISE_SB_EENSU_INSA_ILi64EEESB_EEEEESG_SH_SG_SH_NS1E_6fusion15FusionCallbacksIS1I_NS1N_17LinearCombinationISG_fSG_fLNS_15FloatRoundStyleE2EEESF_S1M_JEEENS4_5SM1004TMEM4LOAD26SM100_TMEM_LOAD_32dp32b64xES11_NS12_INS13_ILi2ELi4ELi3EEES16_NSU_INS5_IJS17_S1K_EEENS5_IJS1K_SB_EEEEEEENS4_39AutoVectorizingCopyWithAssumedAlignmentILi128EEENS4_14SM90_TMA_STOREES21_S23_S23_EEEvvEEEEvNT_6ParamsE)
        /*0044*/ 	.word	0x00000000
.L_29:


//--------------------- .nv.compat                --------------------------
	.section	.nv.compat,"",@"SHT_CUDA_COMPAT_INFO"
	.align	4
        /*0000*/ 	.byte	0x02, 0x09, 0x01, 0x00, 0x02, 0x02, 0x02, 0x00, 0x02, 0x05, 0x05, 0x00, 0x03, 0x07, 0x01, 0x01
        /*0010*/ 	.byte	0x02, 0x03, 0x01, 0x00, 0x02, 0x06, 0x01, 0x00, 0x04, 0x0b, 0x08, 0x00, 0x09, 0x00, 0x00, 0x00
        /*0020*/ 	.byte	0x00, 0x00, 0x00, 0x00


//--------------------- .nv.info._ZN7cutlass13device_kernelINS_4gemm6kernel13GemmUniversalIN4cute5tupleIJiiiiEEENS1_10collective13CollectiveMmaINS1_35MainloopSm100TmaUmmaWarpSpecializedILi6ELi2ELi4ENS5_IJNS4_1CILi1EEESB_SB_EEEEENS5_IJNSA_ILi128EEESE_SE_EEENS_12float_e5m2_tENS5_IJlSB_lEEESG_SH_NS4_8TiledMMAINS4_8MMA_AtomIJNS4_10MMA_TraitsINS4_19SM100_MMA_F8F6F4_SSEJSG_SG_fSE_SE_NS4_17integral_constantINS4_4UMMA5MajorELSO_0EEESP_NSM_INSN_7ScaleInELSQ_0EEESR_EEEEEENS4_6LayoutISC_NS5_IJNSA_ILi0EEESV_SV_EEEEENS5_IJNS4_10UnderscoreESY_SY_EEEEENS4_13SM90_TMA_LOADENS4_14ComposedLayoutINS4_7SwizzleILi3ELi4ELi3EEENS4_18smem_ptr_flag_bitsILi8EEENSU_INS5_IJNSA_ILi8EEESE_EEENS5_IJSE_SB_EEEEEEEvNS4_8identityES11_S1B_vS1C_EENS_8epilogue10collective18CollectiveEpilogueINS1E_23Sm100TmaWarpSpecializedILi2ELi2ELi64ELb0ELb0EEEJSF_NS5_IJNSU_ISE_SB_EENSU_INSA_ILi64EEESB_EEEEESG_SH_SG_SH_NS1E_6fusion15FusionCallbacksIS1I_NS1N_17LinearCombinationISG_fSG_fLNS_15FloatRoundStyleE2EEESF_S1M_JEEENS4_5SM1004TMEM4LOAD26SM100_TMEM_LOAD_32dp32b64xES11_NS12_INS13_ILi2ELi4ELi3EEES16_NSU_INS5_IJS17_S1K_EEENS5_IJS1K_SB_EEEEEEENS4_39AutoVectorizingCopyWithAssumedAlignmentILi128EEENS4_14SM90_TMA_STOREES21_S23_S23_EEEvvEEEEvNT_6ParamsE --------------------------
	.section	.nv.info._ZN7cutlass13device_kernelINS_4gemm6kernel13GemmUniversalIN4cute5tupleIJiiiiEEENS1_10collective13CollectiveMmaINS1_35MainloopSm100TmaUmmaWarpSpecializedILi6ELi2ELi4ENS5_IJNS4_1CILi1EEESB_SB_EEEEENS5_IJNSA_ILi128EEESE_SE_EEENS_12float_e5m2_tENS5_IJlSB_lEEESG_SH_NS4_8TiledMMAINS4_8MMA_AtomIJNS4_10MMA_TraitsINS4_19SM100_MMA_F8F6F4_SSEJSG_SG_fSE_SE_NS4_17integral_constantINS4_4UMMA5MajorELSO_0EEESP_NSM_INSN_7ScaleInELSQ_0EEESR_EEEEEENS4_6LayoutISC_NS5_IJNSA_ILi0EEESV_SV_EEEEENS5_IJNS4_10UnderscoreESY_SY_EEEEENS4_13SM90_TMA_LOADENS4_14ComposedLayoutINS4_7SwizzleILi3ELi4ELi3EEENS4_18smem_ptr_flag_bitsILi8EEENSU_INS5_IJNSA_ILi8EEESE_EEENS5_IJSE_SB_EEEEEEEvNS4_8identityES11_S1B_vS1C_EENS_8epilogue10collective18CollectiveEpilogueINS1E_23Sm100TmaWarpSpecializedILi2ELi2ELi64ELb0ELb0EEEJSF_NS5_IJNSU_ISE_SB_EENSU_INSA_ILi64EEESB_EEEEESG_SH_SG_SH_NS1E_6fusion15FusionCallbacksIS1I_NS1N_17LinearCombinationISG_fSG_fLNS_15FloatRoundStyleE2EEESF_S1M_JEEENS4_5SM1004TMEM4LOAD26SM100_TMEM_LOAD_32dp32b64xES11_NS12_INS13_ILi2ELi4ELi3EEES16_NSU_INS5_IJS17_S1K_EEENS5_IJS1K_SB_EEEEEEENS4_39AutoVectorizingCopyWithAssumedAlignmentILi128EEENS4_14SM90_TMA_STOREES21_S23_S23_EEEvvEEEEvNT_6ParamsE,"",@"SHT_CUDA_INFO"
	.sectionflags	@""
	.align	4


	//----- nvinfo : EIATTR_CUDA_API_VERSION
	.align		4
        /*0000*/ 	.byte	0x04, 0x37
        /*0002*/ 	.short	(.L_31 - .L_30)
.L_30:
        /*0004*/ 	.word	0x00000082


	//----- nvinfo : EIATTR_KPARAM_INFO
	.align		4
.L_31:
        /*0008*/ 	.byte	0x04, 0x17
        /*000a*/ 	.short	(.L_33 - .L_32)
.L_32:
        /*000c*/ 	.word	0x00000000
        /*0010*/ 	.short	0x0000
        /*0012*/ 	.short	0x0000
        /*0014*/ 	.byte	0x00, 0xf0, 0x01, 0x20


	//----- nvinfo : EIATTR_AT_ENTRY_FRAGMENTS
	.align		4
.L_33:
        /*0018*/ 	.byte	0x04, 0x4f
        /*001a*/ 	.short	(.L_35 - .L_34)


	//   ....[0]....
.L_34:
        /*001c*/ 	.word	0x00000006


	//----- nvinfo : EIATTR_RESERVED_SMEM_USED
	.align		4
.L_35:
        /*0020*/ 	.byte	0x01, 0x41
	.zero		2


	//----- nvinfo : EIATTR_SPARSE_MMA_MASK
	.align		4
        /*0024*/ 	.byte	0x03, 0x50
        /*0026*/ 	.short	0x0000


	//----- nvinfo : EIATTR_TCGEN05_1CTA_USED
	.align		4
        /*0028*/ 	.byte	0x01, 0x51
	.zero		2


	//----- nvinfo : EIATTR_MAXREG_COUNT
	.align		4
        /*002c*/ 	.byte	0x03, 0x1b
        /*002e*/ 	.short	0x00ff


	//----- nvinfo : EIATTR_NUM_BARRIERS
	.align		4
        /*0030*/ 	.byte	0x02, 0x4c
        /*0032*/ 	.byte	0x07
	.zero		1


	//----- nvinfo : EIATTR_EXTERNS
	.align		4
        /*0034*/ 	.byte	0x04, 0x0f
        /*0036*/ 	.short	(.L_37 - .L_36)


	//   ....[0]....
	.align		4
.L_36:
        /*0038*/ 	.word	index@(__assertfail)


	//----- nvinfo : EIATTR_MERCURY_ISA_VERSION
	.align		4
.L_37:
        /*003c*/ 	.byte	0x03, 0x5f
        /*003e*/ 	.short	0x0101


	//----- nvinfo : EIATTR_INT_WARP_WIDE_INSTR_OFFSETS
	.align		4
        /*0040*/ 	.byte	0x04, 0x31
        /*0042*/ 	.short	(.L_39 - .L_38)


	//   ....[0]....
.L_38:
        /*0044*/ 	.word	0x00001dc0


	//   ....[1]....
        /*0048*/ 	.word	0x00003930


	//   ....[2]....
        /*004c*/ 	.word	0x00003950


	//   ....[3]....
        /*0050*/ 	.word	0x00003980


	//   ....[4]....
        /*0054*/ 	.word	0x000042b0


	//   ....[5]....
        /*0058*/ 	.word	0x00004320


	//   ....[6]....
        /*005c*/ 	.word	0x00004500


	//   ....[7]....
        /*0060*/ 	.word	0x00004660


	//----- nvinfo : EIATTR_COOP_GROUP_MASK_REGIDS
	.align		4
.L_39:
        /*0064*/ 	.byte	0x04, 0x29
        /*0066*/ 	.short	(.L_41 - .L_40)


	//   ....[0]....
.L_40:
        /*0068*/ 	.word	0xffffffff


	//   ....[1]....
        /*006c*/ 	.word	0xffffffff


	//   ....[2]....
        /*0070*/ 	.word	0xffffffff


	//   ....[3]....
        /*0074*/ 	.word	0xffffffff


	//   ....[4]....
        /*0078*/ 	.word	0xffffffff


	//   ....[5]....
        /*007c*/ 	.word	0xffffffff


	//   ....[6]....
        /*0080*/ 	.word	0xffffffff


	//   ....[7]....
        /*0084*/ 	.word	0xffffffff


	//   ....[8]....
        /*0088*/ 	.word	0xffffffff


	//   ....[9]....
        /*008c*/ 	.word	0xffffffff


	//   ....[10]....
        /*0090*/ 	.word	0xffffffff


	//   ....[11]....
        /*0094*/ 	.word	0xffffffff


	//   ....[12]....
        /*0098*/ 	.word	0xffffffff


	//----- nvinfo : EIATTR_COOP_GROUP_INSTR_OFFSETS
	.align		4
.L_41:
        /*009c*/ 	.byte	0x04, 0x28
        /*009e*/ 	.short	(.L_43 - .L_42)


	//   ....[0]....
.L_42:
        /*00a0*/ 	.word	0x00000090


	//   ....[1]....
        /*00a4*/ 	.word	0x000004d0


	//   ....[2]....
        /*00a8*/ 	.word	0x00000680


	//   ....[3]....
        /*00ac*/ 	.word	0x000007e0


	//   ....[4]....
        /*00b0*/ 	.word	0x000008e0


	//   ....[5]....
        /*00b4*/ 	.word	0x00000a50


	//   ....[6]....
        /*00b8*/ 	.word	0x00000bf0


	//   ....[7]....
        /*00bc*/ 	.word	0x00001ca0


	//   ....[8]....
        /*00c0*/ 	.word	0x00002ba0


	//   ....[9]....
        /*00c4*/ 	.word	0x00002db0


	//   ....[10]....
        /*00c8*/ 	.word	0x00002de0


	//   ....[11]....
        /*00cc*/ 	.word	0x00003810


	//   ....[12]....
        /*00d0*/ 	.word	0x00003a40


	//----- nvinfo : EIATTR_VRC_CTA_INIT_COUNT
	.align		4
.L_43:
        /*00d4*/ 	.byte	0x02, 0x4a
        /*00d6*/ 	.byte	0x80
	.zero		1


	//----- nvinfo : EIATTR_SYSCALL_OFFSETS
	.align		4
        /*00d8*/ 	.byte	0x04, 0x46
        /*00da*/ 	.short	(.L_45 - .L_44)


	//   ....[0]....
.L_44:
        /*00dc*/ 	.word	0x00005090


	//   ....[1]....
        /*00e0*/ 	.word	0x000051d0


	//   ....[2]....
        /*00e4*/ 	.word	0x00005a30


	//   ....[3]....
        /*00e8*/ 	.word	0x00007040


	//----- nvinfo : EIATTR_MBARRIER_INSTR_OFFSETS
	.align		4
.L_45:
        /*00ec*/ 	.byte	0x04, 0x39
        /*00ee*/ 	.short	(.L_47 - .L_46)


	//   ....[0]....
.L_46:
        /*00f0*/ 	.word	0x000005b0
        /*00f4*/ 	.word	0x000000ff
        /*00f8*/ 	.word	0x00000000
        /*00fc*/ 	.short	0x0100
        /*00fe*/ 	.byte	0x05
	.zero		1


	//   ....[1]....
        /*0100*/ 	.word	0x000005c0
        /*0104*/ 	.word	0x000000ff
        /*0108*/ 	.word	0x00000030
        /*010c*/ 	.short	0x0100
        /*010e*/ 	.byte	0x05
	.zero		1


	//   ....[2]....
        /*0110*/ 	.word	0x000005d0
        /*0114*/ 	.word	0x000000ff
        /*0118*/ 	.word	0x00000008
        /*011c*/ 	.short	0x0100
        /*011e*/ 	.byte	0x05
	.zero		1


	//   ....[3]....
        /*0120*/ 	.word	0x000005e0
        /*0124*/ 	.word	0x000000ff
        /*0128*/ 	.word	0x00000038
        /*012c*/ 	.short	0x0100
        /*012e*/ 	.byte	0x05
	.zero		1


	//   ....[4]....
        /*0130*/ 	.word	0x000005f0
        /*0134*/ 	.word	0x000000ff
        /*0138*/ 	.word	0x00000010
        /*013c*/ 	.short	0x0100
        /*013e*/ 	.byte	0x05
	.zero		1


	//   ....[5]....
        /*0140*/ 	.word	0x00000600
        /*0144*/ 	.word	0x000000ff
        /*0148*/ 	.word	0x00000040
        /*014c*/ 	.short	0x0100
        /*014e*/ 	.byte	0x05
	.zero		1


	//   ....[6]....
        /*0150*/ 	.word	0x00000610
        /*0154*/ 	.word	0x000000ff
        /*0158*/ 	.word	0x00000018
        /*015c*/ 	.short	0x0100
        /*015e*/ 	.byte	0x05
	.zero		1


	//   ....[7]....
        /*0160*/ 	.word	0x00000620
        /*0164*/ 	.word	0x000000ff
        /*0168*/ 	.word	0x00000048
        /*016c*/ 	.short	0x0100
        /*016e*/ 	.byte	0x05
	.zero		1


	//   ....[8]....
        /*0170*/ 	.word	0x00000630
        /*0174*/ 	.word	0x000000ff
        /*0178*/ 	.word	0x00000020
        /*017c*/ 	.short	0x0100
        /*017e*/ 	.byte	0x05
	.zero		1


	//   ....[9]....
        /*0180*/ 	.word	0x00000640
        /*0184*/ 	.word	0x000000ff
        /*0188*/ 	.word	0x00000050
        /*018c*/ 	.short	0x0100
        /*018e*/ 	.byte	0x05
	.zero		1


	//   ....[10]....
        /*0190*/ 	.word	0x00000650
        /*0194*/ 	.word	0x000000ff
        /*0198*/ 	.word	0x00000028
        /*019c*/ 	.short	0x0100
        /*019e*/ 	.byte	0x05
	.zero		1


	//   ....[11]....
        /*01a0*/ 	.word	0x00000660
        /*01a4*/ 	.word	0x000000ff
        /*01a8*/ 	.word	0x00000058
        /*01ac*/ 	.short	0x0100
        /*01ae*/ 	.byte	0x05
	.zero		1


	//   ....[12]....
        /*01b0*/ 	.word	0x00000790
        /*01b4*/ 	.word	0x000000ff
        /*01b8*/ 	.word	0x00000060
        /*01bc*/ 	.short	0x0100
        /*01be*/ 	.byte	0x07
	.zero		1


	//   ....[13]....
        /*01c0*/ 	.word	0x000007a0
        /*01c4*/ 	.word	0x000000ff
        /*01c8*/ 	.word	0x00000070
        /*01cc*/ 	.short	0x0100
        /*01ce*/ 	.byte	0x07
	.zero		1


	//   ....[14]....
        /*01d0*/ 	.word	0x000007b0
        /*01d4*/ 	.word	0x000000ff
        /*01d8*/ 	.word	0x00000068
        /*01dc*/ 	.short	0x0100
        /*01de*/ 	.byte	0x07
	.zero		1


	//   ....[15]....
        /*01e0*/ 	.word	0x000007c0
        /*01e4*/ 	.word	0x000000ff
        /*01e8*/ 	.word	0x00000078
        /*01ec*/ 	.short	0x0100
        /*01ee*/ 	.byte	0x07
	.zero		1


	//   ....[16]....
        /*01f0*/ 	.word	0x000008b0
        /*01f4*/ 	.word	0x000000ff
        /*01f8*/ 	.word	0x00000080
        /*01fc*/ 	.short	0x0100
        /*01fe*/ 	.byte	0x05
	.zero		1


	//   ....[17]....
        /*0200*/ 	.word	0x000008c0
        /*0204*/ 	.word	0x000000ff
        /*0208*/ 	.word	0x00000088
        /*020c*/ 	.short	0x0100
        /*020e*/ 	.byte	0x05
	.zero		1


	//   ....[18]....
        /*0210*/ 	.word	0x00000a00
        /*0214*/ 	.word	0x000000ff
        /*0218*/ 	.word	0x00000090
        /*021c*/ 	.short	0x0100
        /*021e*/ 	.byte	0x05
	.zero		1


	//   ....[19]....
        /*0220*/ 	.word	0x00000a10
        /*0224*/ 	.word	0x000000ff
        /*0228*/ 	.word	0x000000a0
        /*022c*/ 	.short	0x0100
        /*022e*/ 	.byte	0x05
	.zero		1


	//   ....[20]....
        /*0230*/ 	.word	0x00000a20
        /*0234*/ 	.word	0x000000ff
        /*0238*/ 	.word	0x00000098
        /*023c*/ 	.short	0x0100
        /*023e*/ 	.byte	0x05
	.zero		1


	//   ....[21]....
        /*0240*/ 	.word	0x00000a30
        /*0244*/ 	.word	0x000000ff
        /*0248*/ 	.word	0x000000a8
        /*024c*/ 	.short	0x0100
        /*024e*/ 	.byte	0x05
	.zero		1


	//   ....[22]....
        /*0250*/ 	.word	0x00000b60
        /*0254*/ 	.word	0x000000ff
        /*0258*/ 	.word	0x000000b0
        /*025c*/ 	.short	0x0100
        /*025e*/ 	.byte	0x07
	.zero		1


	//   ....[23]....
        /*0260*/ 	.word	0x00000b70
        /*0264*/ 	.word	0x000000ff
        /*0268*/ 	.word	0x000000d0
        /*026c*/ 	.short	0x0100
        /*026e*/ 	.byte	0x07
	.zero		1


	//   ....[24]....
        /*0270*/ 	.word	0x00000b80
        /*0274*/ 	.word	0x000000ff
        /*0278*/ 	.word	0x000000b8
        /*027c*/ 	.short	0x0100
        /*027e*/ 	.byte	0x07
	.zero		1


	//   ....[25]....
        /*0280*/ 	.word	0x00000b90
        /*0284*/ 	.word	0x000000ff
        /*0288*/ 	.word	0x000000d8
        /*028c*/ 	.short	0x0100
        /*028e*/ 	.byte	0x07
	.zero		1


	//   ....[26]....
        /*0290*/ 	.word	0x00000ba0
        /*0294*/ 	.word	0x000000ff
        /*0298*/ 	.word	0x000000c0
        /*029c*/ 	.short	0x0100
        /*029e*/ 	.byte	0x07
	.zero		1


	//   ....[27]....
        /*02a0*/ 	.word	0x00000bb0
        /*02a4*/ 	.word	0x000000ff
        /*02a8*/ 	.word	0x000000e0
        /*02ac*/ 	.short	0x0100
        /*02ae*/ 	.byte	0x07
	.zero		1


	//   ....[28]....
        /*02b0*/ 	.word	0x00000bc0
        /*02b4*/ 	.word	0x000000ff
        /*02b8*/ 	.word	0x000000c8
        /*02bc*/ 	.short	0x0100
        /*02be*/ 	.byte	0x07
	.zero		1


	//   ....[29]....
        /*02c0*/ 	.word	0x00000bd0
        /*02c4*/ 	.word	0x000000ff
        /*02c8*/ 	.word	0x000000e8
        /*02cc*/ 	.short	0x0100
        /*02ce*/ 	.byte	0x07
	.zero		1


	//   ....[30]....
        /*02d0*/ 	.word	0x00000cc0
        /*02d4*/ 	.word	0x000000ff
        /*02d8*/ 	.word	0x000000f0
        /*02dc*/ 	.short	0x0100
        /*02de*/ 	.byte	0x05
	.zero		1


	//   ....[31]....
        /*02e0*/ 	.word	0x00000cd0
        /*02e4*/ 	.word	0x000000ff
        /*02e8*/ 	.word	0x00000100
        /*02ec*/ 	.short	0x0100
        /*02ee*/ 	.byte	0x05
	.zero		1


	//   ....[32]....
        /*02f0*/ 	.word	0x00000ce0
        /*02f4*/ 	.word	0x000000ff
        /*02f8*/ 	.word	0x000000f8
        /*02fc*/ 	.short	0x0100
        /*02fe*/ 	.byte	0x05
	.zero		1


	//   ....[33]....
        /*0300*/ 	.word	0x00000cf0
        /*0304*/ 	.word	0x000000ff
        /*0308*/ 	.word	0x00000108
        /*030c*/ 	.short	0x0100
        /*030e*/ 	.byte	0x05
	.zero		1


	//   ....[34]....
        /*0310*/ 	.word	0x000015c0
        /*0314*/ 	.word	0x00000003
        /*0318*/ 	.word	0x00000100
        /*031c*/ 	.short	0x010a
        /*031e*/ 	.byte	0xff
	.zero		1


	//   ....[35]....
        /*0320*/ 	.word	0x000015f0
        /*0324*/ 	.word	0x00000003
        /*0328*/ 	.word	0x000000f0
        /*032c*/ 	.short	0x0101
        /*032e*/ 	.byte	0xff
	.zero		1


	//   ....[36]....
        /*0330*/ 	.word	0x000016c0
        /*0334*/ 	.word	0x000000ff
        /*0338*/ 	.word	0x00000030
        /*033c*/ 	.short	0x010a
        /*033e*/ 	.byte	0x08
	.zero		1


	//   ....[37]....
        /*0340*/ 	.word	0x00001760
        /*0344*/ 	.word	0x000000ff
        /*0348*/ 	.word	0x00000030
        /*034c*/ 	.short	0x010a
        /*034e*/ 	.byte	0x21
	.zero		1


	//   ....[38]....
        /*0350*/ 	.word	0x000018c0
        /*0354*/ 	.word	0x000000ff
        /*0358*/ 	.word	0x00000030
        /*035c*/ 	.short	0x010a
        /*035e*/ 	.byte	0x08
	.zero		1


	//   ....[39]....
        /*0360*/ 	.word	0x000019b0
        /*0364*/ 	.word	0x000000ff
        /*0368*/ 	.word	0x00000088
        /*036c*/ 	.short	0x0101
        /*036e*/ 	.byte	0x04
	.zero		1


	//   ....[40]....
        /*0370*/ 	.word	0x000019d0
        /*0374*/ 	.word	0x000000ff
        /*0378*/ 	.word	0x00000030
        /*037c*/ 	.short	0x010a
        /*037e*/ 	.byte	0x08
	.zero		1


	//   ....[41]....
        /*0380*/ 	.word	0x00001a50
        /*0384*/ 	.word	0x000000ff
        /*0388*/ 	.word	0x00000030
        /*038c*/ 	.short	0x010a
        /*038e*/ 	.byte	0x11
	.zero		1


	//   ....[42]....
        /*0390*/ 	.word	0x00001bb0
        /*0394*/ 	.word	0x000000ff
        /*0398*/ 	.word	0x00000030
        /*039c*/ 	.short	0x010a
        /*039e*/ 	.byte	0x08
	.zero		1


	//   ....[43]....
        /*03a0*/ 	.word	0x00001cd0
        /*03a4*/ 	.word	0x00000002
        /*03a8*/ 	.word	0x00000090
        /*03ac*/ 	.short	0x010a
        /*03ae*/ 	.byte	0xff
	.zero		1


	//   ....[44]....
        /*03b0*/ 	.word	0x00001d90
        /*03b4*/ 	.word	0x00000002
        /*03b8*/ 	.word	0x00000000
        /*03bc*/ 	.short	0x0101
        /*03be*/ 	.byte	0xff
	.zero		1


	//   ....[45]....
        /*03c0*/ 	.word	0x000022f0
        /*03c4*/ 	.word	0x000000ff
        /*03c8*/ 	.word	0x00000000
        /*03cc*/ 	.short	0x010a
        /*03ce*/ 	.byte	0x05
	.zero		1


	//   ....[46]....
        /*03d0*/ 	.word	0x00002380
        /*03d4*/ 	.word	0x000000ff
        /*03d8*/ 	.word	0x00000000
        /*03dc*/ 	.short	0x010a
        /*03de*/ 	.byte	0x05
	.zero		1


	//   ....[47]....
        /*03e0*/ 	.word	0x00002410
        /*03e4*/ 	.word	0x000000ff
        /*03e8*/ 	.word	0x00000000
        /*03ec*/ 	.short	0x010a
        /*03ee*/ 	.byte	0x05
	.zero		1


	//   ....[48]....
        /*03f0*/ 	.word	0x000024a0
        /*03f4*/ 	.word	0x000000ff
        /*03f8*/ 	.word	0x00000000
        /*03fc*/ 	.short	0x010a
        /*03fe*/ 	.byte	0x05
	.zero		1


	//   ....[49]....
        /*0400*/ 	.word	0x00002530
        /*0404*/ 	.word	0x000000ff
        /*0408*/ 	.word	0x00000000
        /*040c*/ 	.short	0x010a
        /*040e*/ 	.byte	0x05
	.zero		1


	//   ....[50]....
        /*0410*/ 	.word	0x000025d0
        /*0414*/ 	.word	0x00000000
        /*0418*/ 	.word	0x00000000
        /*041c*/ 	.short	0x010a
        /*041e*/ 	.byte	0xff
	.zero		1


	//   ....[51]....
        /*0420*/ 	.word	0x000026f0
        /*0424*/ 	.word	0x00000000
        /*0428*/ 	.word	0x000000f0
        /*042c*/ 	.short	0x010a
        /*042e*/ 	.byte	0xff
	.zero		1


	//   ....[52]....
        /*0430*/ 	.word	0x00002750
        /*0434*/ 	.word	0x00000004
        /*0438*/ 	.word	0x00000000
        /*043c*/ 	.short	0x0101
        /*043e*/ 	.byte	0xff
	.zero		1


	//   ....[53]....
        /*0440*/ 	.word	0x00002770
        /*0444*/ 	.word	0x000000ff
        /*0448*/ 	.word	0x000000a0
        /*044c*/ 	.short	0x010a
        /*044e*/ 	.byte	0x05
	.zero		1


	//   ....[54]....
        /*0450*/ 	.word	0x00002890
        /*0454*/ 	.word	0x00000000
        /*0458*/ 	.word	0x00000090
        /*045c*/ 	.short	0x010a
        /*045e*/ 	.byte	0xff
	.zero		1


	//   ....[55]....
        /*0460*/ 	.word	0x000029a0
        /*0464*/ 	.word	0x00000000
        /*0468*/ 	.word	0x00000000
        /*046c*/ 	.short	0x0101
        /*046e*/ 	.byte	0xff
	.zero		1


	//   ....[56]....
        /*0470*/ 	.word	0x00002a30
        /*0474*/ 	.word	0x000000ff
        /*0478*/ 	.word	0x000000a0
        /*047c*/ 	.short	0x0106
        /*047e*/ 	.byte	0x05
	.zero		1


	//   ....[57]....
        /*0480*/ 	.word	0x00002a50
        /*0484*/ 	.word	0x000000ff
        /*0488*/ 	.word	0x000000a0
        /*048c*/ 	.short	0x010a
        /*048e*/ 	.byte	0x05
	.zero		1


	//   ....[58]....
        /*0490*/ 	.word	0x00002ae0
        /*0494*/ 	.word	0x000000ff
        /*0498*/ 	.word	0x000000a0
        /*049c*/ 	.short	0x0106
        /*049e*/ 	.byte	0x04
	.zero		1


	//   ....[59]....
        /*04a0*/ 	.word	0x00002b20
        /*04a4*/ 	.word	0x00000000
        /*04a8*/ 	.word	0x000000a0
        /*04ac*/ 	.short	0x010a
        /*04ae*/ 	.byte	0xff
	.zero		1


	//   ....[60]....
        /*04b0*/ 	.word	0x00003060
        /*04b4*/ 	.word	0x00000000
        /*04b8*/ 	.word	0x00000090
        /*04bc*/ 	.short	0x010a
        /*04be*/ 	.byte	0xff
	.zero		1


	//   ....[61]....
        /*04c0*/ 	.word	0x00003170
        /*04c4*/ 	.word	0x00000003
        /*04c8*/ 	.word	0x00000000
        /*04cc*/ 	.short	0x0101
        /*04ce*/ 	.byte	0xff
	.zero		1


	//   ....[62]....
        /*04d0*/ 	.word	0x00003180
        /*04d4*/ 	.word	0x000000ff
        /*04d8*/ 	.word	0x00000000
        /*04dc*/ 	.short	0x010a
        /*04de*/ 	.byte	0x06
	.zero		1


	//   ....[63]....
        /*04e0*/ 	.word	0x000031a0
        /*04e4*/ 	.word	0x000000ff
        /*04e8*/ 	.word	0x000000d0
        /*04ec*/ 	.short	0x010a
        /*04ee*/ 	.byte	0x07
	.zero		1


	//   ....[64]....
        /*04f0*/ 	.word	0x00003270
        /*04f4*/ 	.word	0x000000ff
        /*04f8*/ 	.word	0x00000000
        /*04fc*/ 	.short	0x010a
        /*04fe*/ 	.byte	0x06
	.zero		1


	//   ....[65]....
        /*0500*/ 	.word	0x000033a0
        /*0504*/ 	.word	0x000000ff
        /*0508*/ 	.word	0x00000000
        /*050c*/ 	.short	0x010a
        /*050e*/ 	.byte	0x1a
	.zero		1


	//   ....[66]....
        /*0510*/ 	.word	0x00003640
        /*0514*/ 	.word	0x000000ff
        /*0518*/ 	.word	0x00000000
        /*051c*/ 	.short	0x010a
        /*051e*/ 	.byte	0x06
	.zero		1


	//   ....[67]....
        /*0520*/ 	.word	0x000036d0
        /*0524*/ 	.word	0x000000ff
        /*0528*/ 	.word	0x00000000
        /*052c*/ 	.short	0x010a
        /*052e*/ 	.byte	0x06
	.zero		1


	//   ....[68]....
        /*0530*/ 	.word	0x00003760
        /*0534*/ 	.word	0x000000ff
        /*0538*/ 	.word	0x00000000
        /*053c*/ 	.short	0x010a
        /*053e*/ 	.byte	0x06
	.zero		1


	//   ....[69]....
        /*0540*/ 	.word	0x000037f0
        /*0544*/ 	.word	0x000000ff
        /*0548*/ 	.word	0x00000000
        /*054c*/ 	.short	0x010a
        /*054e*/ 	.byte	0x07
	.zero		1


	//   ....[70]....
        /*0550*/ 	.word	0x00003c50
        /*0554*/ 	.word	0x00000000
        /*0558*/ 	.word	0x00000090
        /*055c*/ 	.short	0x010a
        /*055e*/ 	.byte	0xff
	.zero		1


	//   ....[71]....
        /*0560*/ 	.word	0x00003d10
        /*0564*/ 	.word	0x00000000
        /*0568*/ 	.word	0x00000000
        /*056c*/ 	.short	0x0101
        /*056e*/ 	.byte	0xff
	.zero		1


	//   ....[72]....
        /*0570*/ 	.word	0x00004030
        /*0574*/ 	.word	0x000000ff
        /*0578*/ 	.word	0x00000088
        /*057c*/ 	.short	0x010a
        /*057e*/ 	.byte	0x07
	.zero		1


	//   ....[73]....
        /*0580*/ 	.word	0x00004220
        /*0584*/ 	.word	0x000000ff
        /*0588*/ 	.word	0x00000070
        /*058c*/ 	.short	0x010a
        /*058e*/ 	.byte	0x07
	.zero		1


	//   ....[74]....
        /*0590*/ 	.word	0x000043f0
        /*0594*/ 	.word	0x000000ff
        /*0598*/ 	.word	0x00000060
        /*059c*/ 	.short	0x010b
        /*059e*/ 	.byte	0x07
	.zero		1


	//   ....[75]....
        /*05a0*/ 	.word	0x00004460
        /*05a4*/ 	.word	0x000000ff
        /*05a8*/ 	.word	0x00000000
        /*05ac*/ 	.short	0x0101
        /*05ae*/ 	.byte	0x08
	.zero		1


	//   ....[76]....
        /*05b0*/ 	.word	0x00004490
        /*05b4*/ 	.word	0x000000ff
        /*05b8*/ 	.word	0x00000078
        /*05bc*/ 	.short	0x010a
        /*05be*/ 	.byte	0x07
	.zero		1


	//   ....[77]....
        /*05c0*/ 	.word	0x000046a0
        /*05c4*/ 	.word	0x000000ff
        /*05c8*/ 	.word	0x00000068
        /*05cc*/ 	.short	0x010b
        /*05ce*/ 	.byte	0x07
	.zero		1


	//   ....[78]....
        /*05d0*/ 	.word	0x000046c0
        /*05d4*/ 	.word	0x000000ff
        /*05d8*/ 	.word	0x00000000
        /*05dc*/ 	.short	0x0101
        /*05de*/ 	.byte	0x0d
	.zero		1


	//   ....[79]....
        /*05e0*/ 	.word	0x000046f0
        /*05e4*/ 	.word	0x000000ff
        /*05e8*/ 	.word	0x00000070
        /*05ec*/ 	.short	0x010a
        /*05ee*/ 	.byte	0x07
	.zero		1


	//   ....[80]....
        /*05f0*/ 	.word	0x00004730
        /*05f4*/ 	.word	0x00000000
        /*05f8*/ 	.word	0x00000078
        /*05fc*/ 	.short	0x010a
        /*05fe*/ 	.byte	0xff
	.zero		1


	//   ....[81]....
        /*0600*/ 	.word	0x00004a60
        /*0604*/ 	.word	0x00000000
        /*0608*/ 	.word	0x00000090
        /*060c*/ 	.short	0x010a
        /*060e*/ 	.byte	0xff
	.zero		1


	//   ....[82]....
        /*0610*/ 	.word	0x00004b70
        /*0614*/ 	.word	0x00000000
        /*0618*/ 	.word	0x00000000
        /*061c*/ 	.short	0x0101
        /*061e*/ 	.byte	0xff
	.zero		1


	//   ....[83]....
        /*0620*/ 	.word	0x000055d0
        /*0624*/ 	.word	0x00000003
        /*0628*/ 	.word	0x00000060
        /*062c*/ 	.short	0x010a
        /*062e*/ 	.byte	0xff
	.zero		1


	//   ....[84]....
        /*0630*/ 	.word	0x00005610
        /*0634*/ 	.word	0x000000cf
        /*0638*/ 	.word	0x000000b0
        /*063c*/ 	.short	0x010a
        /*063e*/ 	.byte	0xff
	.zero		1


	//   ....[85]....
        /*0640*/ 	.word	0x00005740
        /*0644*/ 	.word	0x00000003
        /*0648*/ 	.word	0x00000060
        /*064c*/ 	.short	0x010a
        /*064e*/ 	.byte	0xff
	.zero		1


	//   ....[86]....
        /*0650*/ 	.word	0x000058a0
        /*0654*/ 	.word	0x00000000
        /*0658*/ 	.word	0x00000000
        /*065c*/ 	.short	0x0101
        /*065e*/ 	.byte	0xff
	.zero		1


	//   ....[87]....
        /*0660*/ 	.word	0x00005900
        /*0664*/ 	.word	0x000000cf
        /*0668*/ 	.word	0x000000b0
        /*066c*/ 	.short	0x010a
        /*066e*/ 	.byte	0xff
	.zero		1


	//   ....[88]....
        /*0670*/ 	.word	0x00006cb0
        /*0674*/ 	.word	0x000000d2
        /*0678*/ 	.word	0x00000060
        /*067c*/ 	.short	0x010a
        /*067e*/ 	.byte	0xff
	.zero		1


	//   ....[89]....
        /*0680*/ 	.word	0x00006d80
        /*0684*/ 	.word	0x000000d2
        /*0688*/ 	.word	0x00000060
        /*068c*/ 	.short	0x010a
        /*068e*/ 	.byte	0xff
	.zero		1


	//   ....[90]....
        /*0690*/ 	.word	0x00006ec0
        /*0694*/ 	.word	0x00000003
        /*0698*/ 	.word	0x00000000
        /*069c*/ 	.short	0x0101
        /*069e*/ 	.byte	0xff
	.zero		1


	//   ....[91]....
        /*06a0*/ 	.word	0x000073d0
        /*06a4*/ 	.word	0x000000ff
        /*06a8*/ 	.word	0x00000000
        /*06ac*/ 	.short	0x0101
        /*06ae*/ 	.byte	0x05
	.zero		1


	//   ....[92]....
        /*06b0*/ 	.word	0x00008350
        /*06b4*/ 	.word	0x00000003
        /*06b8*/ 	.word	0x00000100
        /*06bc*/ 	.short	0x010a
        /*06be*/ 	.byte	0xff
	.zero		1


	//   ....[93]....
        /*06c0*/ 	.word	0x000083b0
        /*06c4*/ 	.word	0x00000002
        /*06c8*/ 	.word	0x00000030
        /*06cc*/ 	.short	0x010a
        /*06ce*/ 	.byte	0xff
	.zero		1


	//   ....[94]....
        /*06d0*/ 	.word	0x00008410
        /*06d4*/ 	.word	0x00000002
        /*06d8*/ 	.word	0x00000030
        /*06dc*/ 	.short	0x010a
        /*06de*/ 	.byte	0xff
	.zero		1


	//   ....[95]....
        /*06e0*/ 	.word	0x00008460
        /*06e4*/ 	.word	0x00000002
        /*06e8*/ 	.word	0x00000090
        /*06ec*/ 	.short	0x010a
        /*06ee*/ 	.byte	0xff
	.zero		1


	//   ....[96]....
        /*06f0*/ 	.word	0x000084c0
        /*06f4*/ 	.word	0x00000000
        /*06f8*/ 	.word	0x00000000
        /*06fc*/ 	.short	0x010a
        /*06fe*/ 	.byte	0xff
	.zero		1


	//   ....[97]....
        /*0700*/ 	.word	0x00008520
        /*0704*/ 	.word	0x00000000
        /*0708*/ 	.word	0x00000000
        /*070c*/ 	.short	0x010a
        /*070e*/ 	.byte	0xff
	.zero		1


	//   ....[98]....
        /*0710*/ 	.word	0x00008580
        /*0714*/ 	.word	0x00000000
        /*0718*/ 	.word	0x00000000
        /*071c*/ 	.short	0x010a
        /*071e*/ 	.byte	0xff
	.zero		1


	//   ....[99]....
        /*0720*/ 	.word	0x000085e0
        /*0724*/ 	.word	0x00000000
        /*0728*/ 	.word	0x00000000
        /*072c*/ 	.short	0x010a
        /*072e*/ 	.byte	0xff
	.zero		1


	//   ....[100]....
        /*0730*/ 	.word	0x00008640
        /*0734*/ 	.word	0x00000000
        /*0738*/ 	.word	0x00000000
        /*073c*/ 	.short	0x010a
        /*073e*/ 	.byte	0xff
	.zero		1


	//   ....[101]....
        /*0740*/ 	.word	0x00008690
        /*0744*/ 	.word	0x00000000
        /*0748*/ 	.word	0x000000f0
        /*074c*/ 	.short	0x010a
        /*074e*/ 	.byte	0xff
	.zero		1


	//   ....[102]....
        /*0750*/ 	.word	0x000086f0
        /*0754*/ 	.word	0x00000000
        /*0758*/ 	.word	0x000000a0
        /*075c*/ 	.short	0x010a
        /*075e*/ 	.byte	0xff
	.zero		1


	//   ....[103]....
        /*0760*/ 	.word	0x00008740
        /*0764*/ 	.word	0x00000000
        /*0768*/ 	.word	0x00000090
        /*076c*/ 	.short	0x010a
        /*076e*/ 	.byte	0xff
	.zero		1


	//   ....[104]....
        /*0770*/ 	.word	0x000087a0
        /*0774*/ 	.word	0x00000000
        /*0778*/ 	.word	0x000000a0
        /*077c*/ 	.short	0x010a
        /*077e*/ 	.byte	0xff
	.zero		1


	//   ....[105]....
        /*0780*/ 	.word	0x000087f0
        /*0784*/ 	.word	0x00000000
        /*0788*/ 	.word	0x00000090
        /*078c*/ 	.short	0x010a
        /*078e*/ 	.byte	0xff
	.zero		1


	//   ....[106]....
        /*0790*/ 	.word	0x00008850
        /*0794*/ 	.word	0x00000003
        /*0798*/ 	.word	0x000000d0
        /*079c*/ 	.short	0x010a
        /*079e*/ 	.byte	0xff
	.zero		1


	//   ....[107]....
        /*07a0*/ 	.word	0x000088b0
        /*07a4*/ 	.word	0x00000000
        /*07a8*/ 	.word	0x00000000
        /*07ac*/ 	.short	0x010a
        /*07ae*/ 	.byte	0xff
	.zero		1


	//   ....[108]....
        /*07b0*/ 	.word	0x00008910
        /*07b4*/ 	.word	0x00000000
        /*07b8*/ 	.word	0x00000000
        /*07bc*/ 	.short	0x010a
        /*07be*/ 	.byte	0xff
	.zero		1


	//   ....[109]....
        /*07c0*/ 	.word	0x00008970
        /*07c4*/ 	.word	0x00000000
        /*07c8*/ 	.word	0x00000000
        /*07cc*/ 	.short	0x010a
        /*07ce*/ 	.byte	0xff
	.zero		1


	//   ....[110]....
        /*07d0*/ 	.word	0x000089d0
        /*07d4*/ 	.word	0x00000000
        /*07d8*/ 	.word	0x00000000
        /*07dc*/ 	.short	0x010a
        /*07de*/ 	.byte	0xff
	.zero		1


	//   ....[111]....
        /*07e0*/ 	.word	0x00008a30
        /*07e4*/ 	.word	0x00000000
        /*07e8*/ 	.word	0x00000000
        /*07ec*/ 	.short	0x010a
        /*07ee*/ 	.byte	0xff
	.zero		1


	//   ....[112]....
        /*07f0*/ 	.word	0x00008a80
        /*07f4*/ 	.word	0x00000000
        /*07f8*/ 	.word	0x00000090
        /*07fc*/ 	.short	0x010a
        /*07fe*/ 	.byte	0xff
	.zero		1


	//   ....[113]....
        /*0800*/ 	.word	0x00008ae0
        /*0804*/ 	.word	0x00000000
        /*0808*/ 	.word	0x00000088
        /*080c*/ 	.short	0x010a
        /*080e*/ 	.byte	0xff
	.zero		1


	//   ....[114]....
        /*0810*/ 	.word	0x00008b40
        /*0814*/ 	.word	0x00000003
        /*0818*/ 	.word	0x00000070
        /*081c*/ 	.short	0x010a
        /*081e*/ 	.byte	0xff
	.zero		1


	//   ....[115]....
        /*0820*/ 	.word	0x00008ba0
        /*0824*/ 	.word	0x00000003
        /*0828*/ 	.word	0x00000078
        /*082c*/ 	.short	0x010a
        /*082e*/ 	.byte	0xff
	.zero		1


	//   ....[116]....
        /*0830*/ 	.word	0x00008c00
        /*0834*/ 	.word	0x00000000
        /*0838*/ 	.word	0x00000070
        /*083c*/ 	.short	0x010a
        /*083e*/ 	.byte	0xff
	.zero		1


	//   ....[117]....
        /*0840*/ 	.word	0x00008c50
        /*0844*/ 	.word	0x00000000
        /*0848*/ 	.word	0x00000090
        /*084c*/ 	.short	0x010a
        /*084e*/ 	.byte	0xff
	.zero		1


	//   ....[118]....
        /*0850*/ 	.word	0x00008ca0
        /*0854*/ 	.word	0x00000003
        /*0858*/ 	.word	0x00000060
        /*085c*/ 	.short	0x010a
        /*085e*/ 	.byte	0xff
	.zero		1


	//   ....[119]....
        /*0860*/ 	.word	0x00008cf0
        /*0864*/ 	.word	0x000000cf
        /*0868*/ 	.word	0x000000b0
        /*086c*/ 	.short	0x010a
        /*086e*/ 	.byte	0xff
	.zero		1


	//   ....[120]....
        /*0870*/ 	.word	0x00008d40
        /*0874*/ 	.word	0x000000d2
        /*0878*/ 	.word	0x00000060
        /*087c*/ 	.short	0x010a
        /*087e*/ 	.byte	0xff
	.zero		1


	//----- nvinfo : EIATTR_NUM_MBARRIERS
	.align		4
.L_47:
        /*0880*/ 	.byte	0x03, 0x38
        /*0882*/ 	.short	0x0022


	//----- nvinfo : EIATTR_EXIT_INSTR_OFFSETS
	.align		4
        /*0884*/ 	.byte	0x04, 0x1c
        /*0886*/ 	.short	(.L_49 - .L_48)


	//   ....[0]....
.L_48:
        /*0888*/ 	.word	0x00002600


	//   ....[1]....
        /*088c*/ 	.word	0x00002af0


	//   ....[2]....
        /*0890*/ 	.word	0x00002b50


	//   ....[3]....
        /*0894*/ 	.word	0x00003a50


	//   ....[4]....
        /*0898*/ 	.word	0x00004760


	//   ....[5]....
        /*089c*/ 	.word	0x000047a0


	//   ....[6]....
        /*08a0*/ 	.word	0x00008340


	//----- nvinfo : EIATTR_MAX_THREADS
	.align		4
.L_49:
        /*08a4*/ 	.byte	0x04, 0x05
        /*08a6*/ 	.short	(.L_51 - .L_50)
.L_50:
        /*08a8*/ 	.word	0x00000100
        /*08ac*/ 	.word	0x00000001
        /*08b0*/ 	.word	0x00000001


	//----- nvinfo : EIATTR_CRS_STACK_SIZE
	.align		4
.L_51:
        /*08b4*/ 	.byte	0x04, 0x1e
        /*08b6*/ 	.short	(.L_53 - .L_52)
.L_52:
        /*08b8*/ 	.word	0x00000000


	//----- nvinfo : EIATTR_CBANK_PARAM_SIZE
	.align		4
.L_53:
        /*08bc*/ 	.byte	0x03, 0x19
        /*08be*/ 	.short	0x0800


	//----- nvinfo : EIATTR_PARAM_CBANK
	.align		4
        /*08c0*/ 	.byte	0x04, 0x0a
        /*08c2*/ 	.short	(.L_55 - .L_54)
	.align		4
.L_54:
        /*08c4*/ 	.word	index@(.nv.constant0._ZN7cutlass13device_kernelINS_4gemm6kernel13GemmUniversalIN4cute5tupleIJiiiiEEENS1_10collective13CollectiveMmaINS1_35MainloopSm100TmaUmmaWarpSpecializedILi6ELi2ELi4ENS5_IJNS4_1CILi1EEESB_SB_EEEEENS5_IJNSA_ILi128EEESE_SE_EEENS_12float_e5m2_tENS5_IJlSB_lEEESG_SH_NS4_8TiledMMAINS4_8MMA_AtomIJNS4_10MMA_TraitsINS4_19SM100_MMA_F8F6F4_SSEJSG_SG_fSE_SE_NS4_17integral_constantINS4_4UMMA5MajorELSO_0EEESP_NSM_INSN_7ScaleInELSQ_0EEESR_EEEEEENS4_6LayoutISC_NS5_IJNSA_ILi0EEESV_SV_EEEEENS5_IJNS4_10UnderscoreESY_SY_EEEEENS4_13SM90_TMA_LOADENS4_14ComposedLayoutINS4_7SwizzleILi3ELi4ELi3EEENS4_18smem_ptr_flag_bitsILi8EEENSU_INS5_IJNSA_ILi8EEESE_EEENS5_IJSE_SB_EEEEEEEvNS4_8identityES11_S1B_vS1C_EENS_8epilogue10collective18CollectiveEpilogueINS1E_23Sm100TmaWarpSpecializedILi2ELi2ELi64ELb0ELb0EEEJSF_NS5_IJNSU_ISE_SB_EENSU_INSA_ILi64EEESB_EEEEESG_SH_SG_SH_NS1E_6fusion15FusionCallbacksIS1I_NS1N_17LinearCombinationISG_fSG_fLNS_15FloatRoundStyleE2EEESF_S1M_JEEENS4_5SM1004TMEM4LOAD26SM100_TMEM_LOAD_32dp32b64xES11_NS12_INS13_ILi2ELi4ELi3EEES16_NSU_INS5_IJS17_S1K_EEENS5_IJS1K_SB_EEEEEEENS4_39AutoVectorizingCopyWithAssumedAlignmentILi128EEENS4_14SM90_TMA_STOREES21_S23_S23_EEEvvEEEEvNT_6ParamsE)
        /*08c8*/ 	.short	0x0380
        /*08ca*/ 	.short	0x0800


	//----- nvinfo : EIATTR_SW_WAR
	.align		4
.L_55:
        /*08cc*/ 	.byte	0x04, 0x36
        /*08ce*/ 	.short	(.L_57 - .L_56)
.L_56:
        /*08d0*/ 	.word	0x00000008
.L_57:


//--------------------- .nv.callgraph             --------------------------
	.section	.nv.callgraph,"",@"SHT_CUDA_CALLGRAPH"
	.align	4
	.sectionentsize	8
	.align		4
        /*0000*/ 	.word	0x00000000
	.align		4
        /*0004*/ 	.word	0xffffffff
	.align		4
        /*0008*/ 	.word	index@(_ZN7cutlass13device_kernelINS_4gemm6kernel13GemmUniversalIN4cute5tupleIJiiiiEEENS1_10collective13CollectiveMmaINS1_35MainloopSm100TmaUmmaWarpSpecializedILi6ELi2ELi4ENS5_IJNS4_1CILi1EEESB_SB_EEEEENS5_IJNSA_ILi128EEESE_SE_EEENS_12float_e5m2_tENS5_IJlSB_lEEESG_SH_NS4_8TiledMMAINS4_8MMA_AtomIJNS4_10MMA_TraitsINS4_19SM100_MMA_F8F6F4_SSEJSG_SG_fSE_SE_NS4_17integral_constantINS4_4UMMA5MajorELSO_0EEESP_NSM_INSN_7ScaleInELSQ_0EEESR_EEEEEENS4_6LayoutISC_NS5_IJNSA_ILi0EEESV_SV_EEEEENS5_IJNS4_10UnderscoreESY_SY_EEEEENS4_13SM90_TMA_LOADENS4_14ComposedLayoutINS4_7SwizzleILi3ELi4ELi3EEENS4_18smem_ptr_flag_bitsILi8EEENSU_INS5_IJNSA_ILi8EEESE_EEENS5_IJSE_SB_EEEEEEEvNS4_8identityES11_S1B_vS1C_EENS_8epilogue10collective18CollectiveEpilogueINS1E_23Sm100TmaWarpSpecializedILi2ELi2ELi64ELb0ELb0EEEJSF_NS5_IJNSU_ISE_SB_EENSU_INSA_ILi64EEESB_EEEEESG_SH_SG_SH_NS1E_6fusion15FusionCallbacksIS1I_NS1N_17LinearCombinationISG_fSG_fLNS_15FloatRoundStyleE2EEESF_S1M_JEEENS4_5SM1004TMEM4LOAD26SM100_TMEM_LOAD_32dp32b64xES11_NS12_INS13_ILi2ELi4ELi3EEES16_NSU_INS5_IJS17_S1K_EEENS5_IJS1K_SB_EEEEEEENS4_39AutoVectorizingCopyWithAssumedAlignmentILi128EEENS4_14SM90_TMA_STOREES21_S23_S23_EEEvvEEEEvNT_6ParamsE)
	.align		4
        /*000c*/ 	.word	index@(__assertfail)
	.align		4
        /*0010*/ 	.word	0x00000000
	.align		4
        /*0014*/ 	.word	0xfffffffe
	.align		4
        /*0018*/ 	.word	0x00000000
	.align		4
        /*001c*/ 	.word	0xfffffffd
	.align		4
        /*0020*/ 	.word	0x00000000
	.align		4
        /*0024*/ 	.word	0xfffffffc


//--------------------- .nv.constant4             --------------------------
	.section	.nv.constant4,"a",@progbits
	.align	8
	.align		8
.nv.constant4:
        /*0000*/ 	.dword	__assertfail
	.align		8
        /*0008*/ 	.dword	__unnamed_1
	.align		8
        /*0010*/ 	.dword	__unnamed_2
	.align		8
        /*0018*/ 	.dword	_ZN40_INTERNAL_2947a627_4_k_cu_91251cfa_172794cuda3std3__45__cpo5beginE
	.align		8
        /*0020*/ 	.dword	_ZN40_INTERNAL_2947a627_4_k_cu_91251cfa_172794cuda3std3__45__cpo3endE
	.align		8
        /*0028*/ 	.dword	_ZN40_INTERNAL_2947a627_4_k_cu_91251cfa_172794cuda3std3__45__cpo6cbeginE
	.align		8
        /*0030*/ 	.dword	_ZN40_INTERNAL_2947a627_4_k_cu_91251cfa_172794cuda3std3__45__cpo4cendE
	.align		8
        /*0038*/ 	.dword	_ZN40_INTERNAL_2947a627_4_k_cu_91251cfa_172794cuda3std3__442_GLOBAL__N__2947a627_4_k_cu_91251cfa_172796ignoreE
	.align		8
        /*0040*/ 	.dword	_ZN40_INTERNAL_2947a627_4_k_cu_91251cfa_172794cuda3std3__419piecewise_constructE
	.align		8
        /*0048*/ 	.dword	_ZN40_INTERNAL_2947a627_4_k_cu_91251cfa_172794cuda3std3__48in_placeE
	.align		8
        /*0050*/ 	.dword	_ZN40_INTERNAL_2947a627_4_k_cu_91251cfa_172794cuda3std6ranges3__45__cpo4swapE
	.align		8
        /*0058*/ 	.dword	_ZN40_INTERNAL_2947a627_4_k_cu_91251cfa_172794cuda3std6ranges3__45__cpo9iter_moveE
	.align		8
        /*0060*/ 	.dword	_ZN40_INTERNAL_2947a627_4_k_cu_91251cfa_172794cute7productE
	.align		8
        /*0068*/ 	.dword	_ZN40_INTERNAL_2947a627_4_k_cu_91251cfa_172794cute1_E
	.align		8
        /*0070*/ 	.dword	$str$25
	.align		8
        /*0078*/ 	.dword	$str$26
	.align		8
        /*0080*/ 	.dword	$str$27
	.align		8
        /*0088*/ 	.dword	$str$28


//--------------------- .text._ZN7cutlass13device_kernelINS_4gemm6kernel13GemmUniversalIN4cute5tupleIJiiiiEEENS1_10collective13CollectiveMmaINS1_35MainloopSm100TmaUmmaWarpSpecializedILi6ELi2ELi4ENS5_IJNS4_1CILi1EEESB_SB_EEEEENS5_IJNSA_ILi128EEESE_SE_EEENS_12float_e5m2_tENS5_IJlSB_lEEESG_SH_NS4_8TiledMMAINS4_8MMA_AtomIJNS4_10MMA_TraitsINS4_19SM100_MMA_F8F6F4_SSEJSG_SG_fSE_SE_NS4_17integral_constantINS4_4UMMA5MajorELSO_0EEESP_NSM_INSN_7ScaleInELSQ_0EEESR_EEEEEENS4_6LayoutISC_NS5_IJNSA_ILi0EEESV_SV_EEEEENS5_IJNS4_10UnderscoreESY_SY_EEEEENS4_13SM90_TMA_LOADENS4_14ComposedLayoutINS4_7SwizzleILi3ELi4ELi3EEENS4_18smem_ptr_flag_bitsILi8EEENSU_INS5_IJNSA_ILi8EEESE_EEENS5_IJSE_SB_EEEEEEEvNS4_8identityES11_S1B_vS1C_EENS_8epilogue10collective18CollectiveEpilogueINS1E_23Sm100TmaWarpSpecializedILi2ELi2ELi64ELb0ELb0EEEJSF_NS5_IJNSU_ISE_SB_EENSU_INSA_ILi64EEESB_EEEEESG_SH_SG_SH_NS1E_6fusion15FusionCallbacksIS1I_NS1N_17LinearCombinationISG_fSG_fLNS_15FloatRoundStyleE2EEESF_S1M_JEEENS4_5SM1004TMEM4LOAD26SM100_TMEM_LOAD_32dp32b64xES11_NS12_INS13_ILi2ELi4ELi3EEES16_NSU_INS5_IJS17_S1K_EEENS5_IJS1K_SB_EEEEEEENS4_39AutoVectorizingCopyWithAssumedAlignmentILi128EEENS4_14SM90_TMA_STOREES21_S23_S23_EEEvvEEEEvNT_6ParamsE --------------------------
	.section	.text._ZN7cutlass13device_kernelINS_4gemm6kernel13GemmUniversalIN4cute5tupleIJiiiiEEENS1_10collective13CollectiveMmaINS1_35MainloopSm100TmaUmmaWarpSpecializedILi6ELi2ELi4ENS5_IJNS4_1CILi1EEESB_SB_EEEEENS5_IJNSA_ILi128EEESE_SE_EEENS_12float_e5m2_tENS5_IJlSB_lEEESG_SH_NS4_8TiledMMAINS4_8MMA_AtomIJNS4_10MMA_TraitsINS4_19SM100_MMA_F8F6F4_SSEJSG_SG_fSE_SE_NS4_17integral_constantINS4_4UMMA5MajorELSO_0EEESP_NSM_INSN_7ScaleInELSQ_0EEESR_EEEEEENS4_6LayoutISC_NS5_IJNSA_ILi0EEESV_SV_EEEEENS5_IJNS4_10UnderscoreESY_SY_EEEEENS4_13SM90_TMA_LOADENS4_14ComposedLayoutINS4_7SwizzleILi3ELi4ELi3EEENS4_18smem_ptr_flag_bitsILi8EEENSU_INS5_IJNSA_ILi8EEESE_EEENS5_IJSE_SB_EEEEEEEvNS4_8identityES11_S1B_vS1C_EENS_8epilogue10collective18CollectiveEpilogueINS1E_23Sm100TmaWarpSpecializedILi2ELi2ELi64ELb0ELb0EEEJSF_NS5_IJNSU_ISE_SB_EENSU_INSA_ILi64EEESB_EEEEESG_SH_SG_SH_NS1E_6fusion15FusionCallbacksIS1I_NS1N_17LinearCombinationISG_fSG_fLNS_15FloatRoundStyleE2EEESF_S1M_JEEENS4_5SM1004TMEM4LOAD26SM100_TMEM_LOAD_32dp32b64xES11_NS12_INS13_ILi2ELi4ELi3EEES16_NSU_INS5_IJS17_S1K_EEENS5_IJS1K_SB_EEEEEEENS4_39AutoVectorizingCopyWithAssumedAlignmentILi128EEENS4_14SM90_TMA_STOREES21_S23_S23_EEEvvEEEEvNT_6ParamsE,"ax",@progbits
	.align	128
.text._ZN7cutlass13device_kernelINS_4gemm6kernel13GemmUniversalIN4cute5tupleIJiiiiEEENS1_10collective13CollectiveMmaINS1_35MainloopSm100TmaUmmaWarpSpecializedILi6ELi2ELi4ENS5_IJNS4_1CILi1EEESB_SB_EEEEENS5_IJNSA_ILi128EEESE_SE_EEENS_12float_e5m2_tENS5_IJlSB_lEEESG_SH_NS4_8TiledMMAINS4_8MMA_AtomIJNS4_10MMA_TraitsINS4_19SM100_MMA_F8F6F4_SSEJSG_SG_fSE_SE_NS4_17integral_constantINS4_4UMMA5MajorELSO_0EEESP_NSM_INSN_7ScaleInELSQ_0EEESR_EEEEEENS4_6LayoutISC_NS5_IJNSA_ILi0EEESV_SV_EEEEENS5_IJNS4_10UnderscoreESY_SY_EEEEENS4_13SM90_TMA_LOADENS4_14ComposedLayoutINS4_7SwizzleILi3ELi4ELi3EEENS4_18smem_ptr_flag_bitsILi8EEENSU_INS5_IJNSA_ILi8EEESE_EEENS5_IJSE_SB_EEEEEEEvNS4_8identityES11_S1B_vS1C_EENS_8epilogue10collective18CollectiveEpilogueINS1E_23Sm100TmaWarpSpecializedILi2ELi2ELi64ELb0ELb0EEEJSF_NS5_IJNSU_ISE_SB_EENSU_INSA_ILi64EEESB_EEEEESG_SH_SG_SH_NS1E_6fusion15FusionCallbacksIS1I_NS1N_17LinearCombinationISG_fSG_fLNS_15FloatRoundStyleE2EEESF_S1M_JEEENS4_5SM1004TMEM4LOAD26SM100_TMEM_LOAD_32dp32b64xES11_NS12_INS13_ILi2ELi4ELi3EEES16_NSU_INS5_IJS17_S1K_EEENS5_IJS1K_SB_EEEEEEENS4_39AutoVectorizingCopyWithAssumedAlignmentILi128EEENS4_14SM90_TMA_STOREES21_S23_S23_EEEvvEEEEvNT_6ParamsE:
        .type           _ZN7cutlass13device_kernelINS_4gemm6kernel13GemmUniversalIN4cute5tupleIJiiiiEEENS1_10collective13CollectiveMmaINS1_35MainloopSm100TmaUmmaWarpSpecializedILi6ELi2ELi4ENS5_IJNS4_1CILi1EEESB_SB_EEEEENS5_IJNSA_ILi128EEESE_SE_EEENS_12float_e5m2_tENS5_IJlSB_lEEESG_SH_NS4_8TiledMMAINS4_8MMA_AtomIJNS4_10MMA_TraitsINS4_19SM100_MMA_F8F6F4_SSEJSG_SG_fSE_SE_NS4_17integral_constantINS4_4UMMA5MajorELSO_0EEESP_NSM_INSN_7ScaleInELSQ_0EEESR_EEEEEENS4_6LayoutISC_NS5_IJNSA_ILi0EEESV_SV_EEEEENS5_IJNS4_10UnderscoreESY_SY_EEEEENS4_13SM90_TMA_LOADENS4_14ComposedLayoutINS4_7SwizzleILi3ELi4ELi3EEENS4_18smem_ptr_flag_bitsILi8EEENSU_INS5_IJNSA_ILi8EEESE_EEENS5_IJSE_SB_EEEEEEEvNS4_8identityES11_S1B_vS1C_EENS_8epilogue10collective18CollectiveEpilogueINS1E_23Sm100TmaWarpSpecializedILi2ELi2ELi64ELb0ELb0EEEJSF_NS5_IJNSU_ISE_SB_EENSU_INSA_ILi64EEESB_EEEEESG_SH_SG_SH_NS1E_6fusion15FusionCallbacksIS1I_NS1N_17LinearCombinationISG_fSG_fLNS_15FloatRoundStyleE2EEESF_S1M_JEEENS4_5SM1004TMEM4LOAD26SM100_TMEM_LOAD_32dp32b64xES11_NS12_INS13_ILi2ELi4ELi3EEES16_NSU_INS5_IJS17_S1K_EEENS5_IJS1K_SB_EEEEEEENS4_39AutoVectorizingCopyWithAssumedAlignmentILi128EEENS4_14SM90_TMA_STOREES21_S23_S23_EEEvvEEEEvNT_6ParamsE,@function
        .size           _ZN7cutlass13device_kernelINS_4gemm6kernel13GemmUniversalIN4cute5tupleIJiiiiEEENS1_10collective13CollectiveMmaINS1_35MainloopSm100TmaUmmaWarpSpecializedILi6ELi2ELi4ENS5_IJNS4_1CILi1EEESB_SB_EEEEENS5_IJNSA_ILi128EEESE_SE_EEENS_12float_e5m2_tENS5_IJlSB_lEEESG_SH_NS4_8TiledMMAINS4_8MMA_AtomIJNS4_10MMA_TraitsINS4_19SM100_MMA_F8F6F4_SSEJSG_SG_fSE_SE_NS4_17integral_constantINS4_4UMMA5MajorELSO_0EEESP_NSM_INSN_7ScaleInELSQ_0EEESR_EEEEEENS4_6LayoutISC_NS5_IJNSA_ILi0EEESV_SV_EEEEENS5_IJNS4_10UnderscoreESY_SY_EEEEENS4_13SM90_TMA_LOADENS4_14ComposedLayoutINS4_7SwizzleILi3ELi4ELi3EEENS4_18smem_ptr_flag_bitsILi8EEENSU_INS5_IJNSA_ILi8EEESE_EEENS5_IJSE_SB_EEEEEEEvNS4_8identityES11_S1B_vS1C_EENS_8epilogue10collective18CollectiveEpilogueINS1E_23Sm100TmaWarpSpecializedILi2ELi2ELi64ELb0ELb0EEEJSF_NS5_IJNSU_ISE_SB_EENSU_INSA_ILi64EEESB_EEEEESG_SH_SG_SH_NS1E_6fusion15FusionCallbacksIS1I_NS1N_17LinearCombinationISG_fSG_fLNS_15FloatRoundStyleE2EEESF_S1M_JEEENS4_5SM1004TMEM4LOAD26SM100_TMEM_LOAD_32dp32b64xES11_NS12_INS13_ILi2ELi4ELi3EEES16_NSU_INS5_IJS17_S1K_EEENS5_IJS1K_SB_EEEEEEENS4_39AutoVectorizingCopyWithAssumedAlignmentILi128EEENS4_14SM90_TMA_STOREES21_S23_S23_EEEvvEEEEvNT_6ParamsE,(.L_x_149 - _ZN7cutlass13device_kernelINS_4gemm6kernel13GemmUniversalIN4cute5tupleIJiiiiEEENS1_10collective13CollectiveMmaINS1_35MainloopSm100TmaUmmaWarpSpecializedILi6ELi2ELi4ENS5_IJNS4_1CILi1EEESB_SB_EEEEENS5_IJNSA_ILi128EEESE_SE_EEENS_12float_e5m2_tENS5_IJlSB_lEEESG_SH_NS4_8TiledMMAINS4_8MMA_AtomIJNS4_10MMA_TraitsINS4_19SM100_MMA_F8F6F4_SSEJSG_SG_fSE_SE_NS4_17integral_constantINS4_4UMMA5MajorELSO_0EEESP_NSM_INSN_7ScaleInELSQ_0EEESR_EEEEEENS4_6LayoutISC_NS5_IJNSA_ILi0EEESV_SV_EEEEENS5_IJNS4_10UnderscoreESY_SY_EEEEENS4_13SM90_TMA_LOADENS4_14ComposedLayoutINS4_7SwizzleILi3ELi4ELi3EEENS4_18smem_ptr_flag_bitsILi8EEENSU_INS5_IJNSA_ILi8EEESE_EEENS5_IJSE_SB_EEEEEEEvNS4_8identityES11_S1B_vS1C_EENS_8epilogue10collective18CollectiveEpilogueINS1E_23Sm100TmaWarpSpecializedILi2ELi2ELi64ELb0ELb0EEEJSF_NS5_IJNSU_ISE_SB_EENSU_INSA_ILi64EEESB_EEEEESG_SH_SG_SH_NS1E_6fusion15FusionCallbacksIS1I_NS1N_17LinearCombinationISG_fSG_fLNS_15FloatRoundStyleE2EEESF_S1M_JEEENS4_5SM1004TMEM4LOAD26SM100_TMEM_LOAD_32dp32b64xES11_NS12_INS13_ILi2ELi4ELi3EEES16_NSU_INS5_IJS17_S1K_EEENS5_IJS1K_SB_EEEEEEENS4_39AutoVectorizingCopyWithAssumedAlignmentILi128EEENS4_14SM90_TMA_STOREES21_S23_S23_EEEvvEEEEvNT_6ParamsE)
        .other          _ZN7cutlass13device_kernelINS_4gemm6kernel13GemmUniversalIN4cute5tupleIJiiiiEEENS1_10collective13CollectiveMmaINS1_35MainloopSm100TmaUmmaWarpSpecializedILi6ELi2ELi4ENS5_IJNS4_1CILi1EEESB_SB_EEEEENS5_IJNSA_ILi128EEESE_SE_EEENS_12float_e5m2_tENS5_IJlSB_lEEESG_SH_NS4_8TiledMMAINS4_8MMA_AtomIJNS4_10MMA_TraitsINS4_19SM100_MMA_F8F6F4_SSEJSG_SG_fSE_SE_NS4_17integral_constantINS4_4UMMA5MajorELSO_0EEESP_NSM_INSN_7ScaleInELSQ_0EEESR_EEEEEENS4_6LayoutISC_NS5_IJNSA_ILi0EEESV_SV_EEEEENS5_IJNS4_10UnderscoreESY_SY_EEEEENS4_13SM90_TMA_LOADENS4_14ComposedLayoutINS4_7SwizzleILi3ELi4ELi3EEENS4_18smem_ptr_flag_bitsILi8EEENSU_INS5_IJNSA_ILi8EEESE_EEENS5_IJSE_SB_EEEEEEEvNS4_8identityES11_S1B_vS1C_EENS_8epilogue10collective18CollectiveEpilogueINS1E_23Sm100TmaWarpSpecializedILi2ELi2ELi64ELb0ELb0EEEJSF_NS5_IJNSU_ISE_SB_EENSU_INSA_ILi64EEESB_EEEEESG_SH_SG_SH_NS1E_6fusion15FusionCallbacksIS1I_NS1N_17LinearCombinationISG_fSG_fLNS_15FloatRoundStyleE2EEESF_S1M_JEEENS4_5SM1004TMEM4LOAD26SM100_TMEM_LOAD_32dp32b64xES11_NS12_INS13_ILi2ELi4ELi3EEES16_NSU_INS5_IJS17_S1K_EEENS5_IJS1K_SB_EEEEEEENS4_39AutoVectorizingCopyWithAssumedAlignmentILi128EEENS4_14SM90_TMA_STOREES21_S23_S23_EEEvvEEEEvNT_6ParamsE,@"STO_CUDA_ENTRY STV_DEFAULT"
_ZN7cutlass13device_kernelINS_4gemm6kernel13GemmUniversalIN4cute5tupleIJiiiiEEENS1_10collective13CollectiveMmaINS1_35MainloopSm100TmaUmmaWarpSpecializedILi6ELi2ELi4ENS5_IJNS4_1CILi1EEESB_SB_EEEEENS5_IJNSA_ILi128EEESE_SE_EEENS_12float_e5m2_tENS5_IJlSB_lEEESG_SH_NS4_8TiledMMAINS4_8MMA_AtomIJNS4_10MMA_TraitsINS4_19SM100_MMA_F8F6F4_SSEJSG_SG_fSE_SE_NS4_17integral_constantINS4_4UMMA5MajorELSO_0EEESP_NSM_INSN_7ScaleInELSQ_0EEESR_EEEEEENS4_6LayoutISC_NS5_IJNSA_ILi0EEESV_SV_EEEEENS5_IJNS4_10UnderscoreESY_SY_EEEEENS4_13SM90_TMA_LOADENS4_14ComposedLayoutINS4_7SwizzleILi3ELi4ELi3EEENS4_18smem_ptr_flag_bitsILi8EEENSU_INS5_IJNSA_ILi8EEESE_EEENS5_IJSE_SB_EEEEEEEvNS4_8identityES11_S1B_vS1C_EENS_8epilogue10collective18CollectiveEpilogueINS1E_23Sm100TmaWarpSpecializedILi2ELi2ELi64ELb0ELb0EEEJSF_NS5_IJNSU_ISE_SB_EENSU_INSA_ILi64EEESB_EEEEESG_SH_SG_SH_NS1E_6fusion15FusionCallbacksIS1I_NS1N_17LinearCombinationISG_fSG_fLNS_15FloatRoundStyleE2EEESF_S1M_JEEENS4_5SM1004TMEM4LOAD26SM100_TMEM_LOAD_32dp32b64xES11_NS12_INS13_ILi2ELi4ELi3EEES16_NSU_INS5_IJS17_S1K_EEENS5_IJS1K_SB_EEEEEEENS4_39AutoVectorizingCopyWithAssumedAlignmentILi128EEENS4_14SM90_TMA_STOREES21_S23_S23_EEEvvEEEEvNT_6ParamsE:
[----:B------:R-:W1:Y:S01]  /*0000*/  LDC R1, c[0x0][0x37c] ;  /* 0x0000df00ff017b82 */ /* 0x000e620000000800 */
[----:B------:R-:W2:Y:S01]  /*0010*/  S2R R189, SR_TID.X ;  /* 0x0000000000bd7919 */ /* 0x000ea20000002100 */
[----:B------:R-:W3:Y:S01]  /*0020*/  LDCU.64 UR4, c[0x0][0x890] ;  /* 0x00011200ff0477ac */ /* 0x000ee20008000a00 */
[----:B------:R-:W-:Y:S02]  /*0030*/  PRMT R171, RZ, 0x7610, R171 ;  /* 0x00007610ffab7816 */ /* 0x000fe400000000ab */
[----:B------:R-:W-:Y:S01]  /*0040*/  ELECT P5, URZ, PT ;  /* 0x0000000000ff782f */ /* 0x000fe200038a0000 */
[----:B------:R-:W4:Y:S01]  /*0050*/  LDCU.64 UR46, c[0x0][0x358] ;  /* 0x00006b00ff2e77ac */ /* 0x000f220008000a00 */
[----:B---3--:R-:W-:-:S04]  /*0060*/  UISETP.NE.U32.AND UP0, UPT, UR4, URZ, UPT ;  /* 0x000000ff0400728c */ /* 0x008fc8000bf05070 */
[----:B------:R-:W-:Y:S01]  /*0070*/  UISETP.NE.AND.EX UP0, UPT, UR5, URZ, UPT, UP0 ;  /* 0x000000ff0500728c */ /* 0x000fe2000bf05300 */
[----:B--2---:R-:W-:-:S05]  /*0080*/  SHF.R.U32.HI R173, RZ, 0x5, R189 ;  /* 0x00000005ffad7819 */ /* 0x004fca00000116bd */
[----:B------:R-:W2:Y:S02]  /*0090*/  SHFL.IDX PT, R0, R173, RZ, 0x1f ;  /* 0x00001fffad007589 */ /* 0x000ea400000e0000 */
[----:B--2---:R-:W-:Y:S01]  /*00a0*/  R2UR UR8, R0 ;  /* 0x00000000000872ca */ /* 0x004fe200000e0000 */
[----:B-1--4-:R-:W-:-:S14]  /*00b0*/  BRA.U UP0, `(.L_x_0) ;  /* 0x00000001002c7547 */ /* 0x012fdc000b800000 */
[----:B------:R-:W1:Y:S02]  /*00c0*/  LDCU.64 UR6, c[0x0][0x888] ;  /* 0x00011100ff0677ac */ /* 0x000e640008000a00 */
[----:B-1----:R-:W-:-:S04]  /*00d0*/  UISETP.NE.U32.AND UP0, UPT, UR6, URZ, UPT ;  /* 0x000000ff0600728c */ /* 0x002fc8000bf05070 */
[----:B------:R-:W-:-:S09]  /*00e0*/  UISETP.NE.AND.EX UP0, UPT, UR7, URZ, UPT, UP0 ;  /* 0x000000ff0700728c */ /* 0x000fd2000bf05300 */
[----:B------:R-:W-:Y:S05]  /*00f0*/  BRA.U !UP0, `(.L_x_1) ;  /* 0x0000000108107547 */ /* 0x000fea000b800000 */
[----:B------:R-:W1:Y:S02]  /*0100*/  LDC.64 R2, c[0x0][0x888] ;  /* 0x00022200ff027b82 */ /* 0x000e640000000a00 */
[----:B-1----:R1:W5:Y:S01]  /*0110*/  LDG.E R81, desc[UR46][R2.64] ;  /* 0x0000002e02517981 */ /* 0x002362000c1e1900 */
[----:B------:R-:W-:Y:S01]  /*0120*/  HFMA2 R171, -RZ, RZ, 0, 5.9604644775390625e-08 ;  /* 0x00000001ffab7431 */ /* 0x000fe200000001ff */
[----:B------:R-:W-:Y:S05]  /*0130*/  BRA `(.L_x_0) ;  /* 0x00000000000c7947 */ /* 0x000fea0003800000 */
.L_x_1:
[----:B------:R-:W1:Y:S01]  /*0140*/  LDCU UR6, c[0x0][0x880] ;  /* 0x00011000ff0677ac */ /* 0x000e620008000800 */
[----:B------:R-:W-:Y:S01]  /*0150*/  HFMA2 R171, -RZ, RZ, 0, 5.9604644775390625e-08 ;  /* 0x00000001ffab7431 */ /* 0x000fe200000001ff */
[----:B-1----:R-:W-:-:S07]  /*0160*/  MOV R81, UR6 ;  /* 0x0000000600517c02 */ /* 0x002fce0008000f00 */
.L_x_0:
[----:B------:R-:W2:Y:S02]  /*0170*/  LDCU.64 UR6, c[0x0][0x8b0] ;  /* 0x00011600ff0677ac */ /* 0x000ea40008000a00 */
[----:B--2---:R-:W-:-:S04]  /*0180*/  UISETP.NE.U32.AND UP0, UPT, UR6, URZ, UPT ;  /* 0x000000ff0600728c */ /* 0x004fc8000bf05070 */
[----:B------:R-:W-:-:S09]  /*0190*/  UISETP.NE.AND.EX UP0, UPT, UR7, URZ, UPT, UP0 ;  /* 0x000000ff0700728c */ /* 0x000fd2000bf05300 */
[----:B------:R-:W-:Y:S05]  /*01a0*/  BRA.U UP0, `(.L_x_2) ;  /* 0x0000000100247547 */ /* 0x000fea000b800000 */
[----:B------:R-:W2:Y:S02]  /*01b0*/  LDCU.64 UR6, c[0x0][0x8a8] ;  /* 0x00011500ff0677ac */ /* 0x000ea40008000a00 */
[----:B--2---:R-:W-:-:S04]  /*01c0*/  UISETP.NE.U32.AND UP0, UPT, UR6, URZ, UPT ;  /* 0x000000ff0600728c */ /* 0x004fc8000bf05070 */
[----:B------:R-:W-:-:S09]  /*01d0*/  UISETP.NE.AND.EX UP0, UPT, UR7, URZ, UPT, UP0 ;  /* 0x000000ff0700728c */ /* 0x000fd2000bf05300 */
[----:B------:R-:W-:Y:S05]  /*01e0*/  BRA.U !UP0, `(.L_x_3) ;  /* 0x00000001080c7547 */ /* 0x000fea000b800000 */
[----:B------:R-:W2:Y:S02]  /*01f0*/  LDC.64 R78, c[0x0][0x8a8] ;  /* 0x00022a00ff4e7b82 */ /* 0x000ea40000000a00 */
[----:B--2---:R2:W5:Y:S01]  /*0200*/  LDG.E R78, desc[UR46][R78.64] ;  /* 0x0000002e4e4e7981 */ /* 0x004562000c1e1900 */
[----:B------:R-:W-:Y:S05]  /*0210*/  BRA `(.L_x_2) ;  /* 0x0000000000087947 */ /* 0x000fea0003800000 */
.L_x_3:
[----:B------:R-:W2:Y:S02]  /*0220*/  LDCU UR6, c[0x0][0x8a0] ;  /* 0x00011400ff0677ac */ /* 0x000ea40008000800 */
[----:B--2---:R-:W-:Y:S02]  /*0230*/  MOV R78, UR6 ;  /* 0x00000006004e7c02 */ /* 0x004fe40008000f00 */
.L_x_2:
[----:B------:R-:W-:Y:S01]  /*0240*/  IMAD.U32 R0, RZ, RZ, UR8 ;  /* 0x00000008ff007e24 */ /* 0x000fe2000f8e00ff */
[----:B------:R-:W-:Y:S04]  /*0250*/  BSSY.RECONVERGENT B0, `(.L_x_4) ;  /* 0x000000c000007945 */ /* 0x000fe80003800200 */
[C---:B------:R-:W-:Y:S02]  /*0260*/  ISETP.NE.OR P1, PT, R0.reuse, 0x1, !P5 ;  /* 0x000000010000780c */ /* 0x040fe40006f25670 */
[----:B------:R-:W-:-:S11]  /*0270*/  ISETP.NE.OR P0, PT, R0, 0x3, !P5 ;  /* 0x000000030000780c */ /* 0x000fd60006f05670 */
[----:B------:R-:W-:Y:S05]  /*0280*/  @P1 BRA `(.L_x_5) ;  /* 0x0000000000201947 */ /* 0x000fea0003800000 */
[----:B------:R-:W3:Y:S02]  /*0290*/  LDCU.64 UR6, c[0x0][0x348] ;  /* 0x00006900ff0677ac */ /* 0x000ee40008000a00 */
[----:B---3--:R-:W-:Y:S02]  /*02a0*/  UIADD3 UR10, UP1, UPT, UR6, 0x80, URZ ;  /* 0x00000080060a7890 */ /* 0x008fe4000ff3e0ff */
[----:B------:R-:W-:Y:S02]  /*02b0*/  UIADD3 UR6, UP0, UPT, UR6, 0x180, URZ ;  /* 0x0000018006067890 */ /* 0x000fe4000ff1e0ff */
[----:B------:R-:W-:Y:S02]  /*02c0*/  UIADD3.X UR11, UPT, UPT, URZ, UR7, URZ, UP1, !UPT ;  /* 0x00000007ff0b7290 */ /* 0x000fe40008ffe4ff */
[----:B------:R-:W-:-:S07]  /*02d0*/  UIADD3.X UR7, UPT, UPT, URZ, UR7, URZ, UP0, !UPT ;  /* 0x00000007ff077290 */ /* 0x000fce00087fe4ff */
[----:B------:R3:W-:Y:S02]  /*02e0*/  UTMACCTL.PF [UR10] ;  /* 0x000000000a0079b9 */ /* 0x0007e40008040000 */
[----:B------:R3:W-:Y:S02]  /*02f0*/  UTMACCTL.PF [UR6] ;  /* 0x00000000060079b9 */ /* 0x0007e40008040000 */
[----:B---3--:R-:W-:Y:S01]  /*0300*/  NOP ;  /* 0x0000000000007918 */ /* 0x008fe20000000000 */
.L_x_5:
[----:B------:R-:W-:Y:S05]  /*0310*/  BSYNC.RECONVERGENT B0 ;  /* 0x0000000000007941 */ /* 0x000fea0003800200 */
.L_x_4:
[----:B------:R-:W-:Y:S04]  /*0320*/  BSSY.RECONVERGENT B0, `(.L_x_6) ;  /* 0x000000a000007945 */ /* 0x000fe80003800200 */
        /* <DEDUP_REMOVED lines=9> */
.L_x_7:
[----:B------:R-:W-:Y:S05]  /*03c0*/  BSYNC.RECONVERGENT B0 ;  /* 0x0000000000007941 */ /* 0x000fea0003800200 */
.L_x_6:
[----:B------:R-:W3:Y:S01]  /*03d0*/  LDCU.64 UR6, c[0x0][0x888] ;  /* 0x00011100ff0677ac */ /* 0x000ee20008000a00 */
[----:B------:R-:W-:Y:S02]  /*03e0*/  UISETP.EQ.U32.AND UP1, UPT, UR4, URZ, UPT ;  /* 0x000000ff0400728c */ /* 0x000fe4000bf22070 */
[----:B------:R-:W-:Y:S02]  /*03f0*/  UPLOP3.LUT UP2, UPT, UPT, UPT, UPT, 0x80, 0x8 ;  /* 0x000000000008789c */ /* 0x000fe40003f4f070 */
[----:B---3--:R-:W-:-:S04]  /*0400*/  UISETP.NE.U32.AND UP0, UPT, UR6, URZ, UPT ;  /* 0x000000ff0600728c */ /* 0x008fc8000bf05070 */
[----:B------:R-:W-:-:S04]  /*0410*/  UISETP.NE.AND.EX UP0, UPT, UR7, URZ, UPT, UP0 ;  /* 0x000000ff0700728c */ /* 0x000fc8000bf05300 */
[----:B------:R-:W-:-:S04]  /*0420*/  UISETP.EQ.OR.EX UP3, UPT, UR5, URZ, !UP0, UP1 ;  /* 0x000000ff0500728c */ /* 0x000fc8000c762710 */
[----:B------:R-:W-:-:S05]  /*0430*/  UP2UR UR50, UPR, URZ, 0x8 ;  /* 0x00000008ff327883 */ /* 0x000fca0008000000 */
[----:B------:R-:W-:Y:S07]  /*0440*/  BRA.U !UP3, `(.L_x_8) ;  /* 0x000000010b207547 */ /* 0x000fee000b800000 */
[----:B------:R-:W-:Y:S01]  /*0450*/  UISETP.NE.U32.AND UP2, UPT, UR4, URZ, UPT ;  /* 0x000000ff0400728c */ /* 0x000fe2000bf45070 */
[----:B-----5:R-:W-:Y:S01]  /*0460*/  FSETP.NEU.AND P0, PT, R81, RZ, PT ;  /* 0x000000ff5100720b */ /* 0x020fe20003f0d000 */
[----:B------:R-:W-:Y:S02]  /*0470*/  USEL UR4, URZ, 0xffffffff, UP0 ;  /* 0xffffffffff047887 */ /* 0x000fe40008000000 */
[----:B------:R-:W-:-:S10]  /*0480*/  UISETP.NE.AND.EX UP2, UPT, UR5, URZ, UPT, UP2 ;  /* 0x000000ff0500728c */ /* 0x000fd4000bf45320 */
[----:B------:R-:W-:Y:S01]  /*0490*/  VOTEU.ANY UP1, P0 ;  /* 0x0000000000ff7886 */ /* 0x000fe20000020100 */
[----:B------:R-:W-:-:S04]  /*04a0*/  @!UP2 USEL UR4, URZ, 0xffffffff, UP1 ;  /* 0xffffffffff04a887 */ /* 0x000fc80008800000 */
[----:B------:R-:W-:-:S04]  /*04b0*/  ULOP3.LUT UR4, UR4, 0x1, URZ, 0xc0, !UPT ;  /* 0x0000000104047892 */ /* 0x000fc8000f8ec0ff */
[----:B------:R-:W-:-:S11]  /*04c0*/  UISETP.NE.U32.AND UP2, UPT, UR4, 0x1, UPT ;  /* 0x000000010400788c */ /* 0x000fd6000bf45070 */
.L_x_8:
[----:B-1----:R-:W1:Y:S01]  /*04d0*/  SHFL.IDX PT, R2, R173, RZ, 0x1f ;  /* 0x00001fffad027589 */ /* 0x002e6200000e0000 */
[----:B------:R-:W-:-:S04]  /*04e0*/  UISETP.NE.AND UP1, UPT, UR8, 0x2, UPT ;  /* 0x000000020800788c */ /* 0x000fc8000bf25270 */
[----:B------:R-:W-:Y:S01]  /*04f0*/  USEL UR6, URZ, 0x1, UP1 ;  /* 0x00000001ff067887 */ /* 0x000fe20008800000 */
[----:B-1----:R-:W-:-:S13]  /*0500*/  ISETP.NE.AND P0, PT, R2, RZ, PT ;  /* 0x000000ff0200720c */ /* 0x002fda0003f05270 */
[----:B------:R-:W-:Y:S05]  /*0510*/  @P0 BRA `(.L_x_9) ;  /* 0x0000000000580947 */ /* 0x000fea0003800000 */
[----:B------:R-:W1:Y:S01]  /*0520*/  S2UR UR5, SR_CgaCtaId ;  /* 0x00000000000579c3 */ /* 0x000e620000008800 */
[----:B------:R-:W-:Y:S01]  /*0530*/  UMOV UR7, 0x400 ;  /* 0x0000040000077882 */ /* 0x000fe20000000000 */
[----:B------:R-:W-:Y:S01]  /*0540*/  UMOV UR4, 0x1 ;  /* 0x0000000100047882 */ /* 0x000fe20000000000 */
[----:B------:R-:W-:Y:S01]  /*0550*/  ELECT P0, URZ, PT ;  /* 0x0000000000ff782f */ /* 0x000fe20003800000 */
[----:B------:R-:W-:-:S04]  /*0560*/  UIADD3 UR10, UPT, UPT, -UR4, 0x100000, URZ ;  /* 0x00100000040a7890 */ /* 0x000fc8000fffe1ff */
[----:B------:R-:W-:Y:S02]  /*0570*/  USHF.L.U32 UR11, UR10, 0xb, URZ ;  /* 0x0000000b0a0b7899 */ /* 0x000fe400080006ff */
[----:B------:R-:W-:Y:S02]  /*0580*/  USHF.L.U32 UR10, UR10, 0x1, URZ ;  /* 0x000000010a0a7899 */ /* 0x000fe400080006ff */
[----:B-1----:R-:W-:Y:S01]  /*0590*/  ULEA UR5, UR5, UR7, 0x18 ;  /* 0x0000000705057291 */ /* 0x002fe2000f8ec0ff */
[----:B------:R-:W1:Y:S11]  /*05a0*/  FENCE.VIEW.ASYNC.S ;  /* 0x00000000000073c6 */ /* 0x000e760000000000 */
[----:B-1----:R1:W3:Y:S01]  /*05b0*/  SYNCS.EXCH.64 URZ, [UR5], UR10 ;  /* 0x0000000a05ff75b2 */ /* 0x0022e20008000100 */
[----:B------:R1:W4:Y:S01]  /*05c0*/  SYNCS.EXCH.64 URZ, [UR5+0x30], UR10 ;  /* 0x0000300a05ff75b2 */ /* 0x0003220008000100 */
[----:B------:R1:W1:Y:S01]  /*05d0*/  SYNCS.EXCH.64 URZ, [UR5+0x8], UR10 ;  /* 0x0000080a05ff75b2 */ /* 0x0002620008000100 */
        /* <DEDUP_REMOVED lines=9> */
[----:B------:R-:W-:Y:S01]  /*0670*/  NOP ;  /* 0x0000000000007918 */ /* 0x000fe20000000000 */
.L_x_9:
[----:B------:R-:W2:Y:S01]  /*0680*/  SHFL.IDX PT, R2, R173, RZ, 0x1f ;  /* 0x00001fffad027589 */ /* 0x000ea200000e0000 */
[----:B------:R-:W-:Y:S01]  /*0690*/  NOP ;  /* 0x0000000000007918 */ /* 0x000fe20000000000 */
[----:B--2---:R-:W-:-:S13]  /*06a0*/  ISETP.NE.AND P0, PT, R2, 0x1, PT ;  /* 0x000000010200780c */ /* 0x004fda0003f05270 */
[----:B------:R-:W-:Y:S05]  /*06b0*/  @P0 BRA `(.L_x_10) ;  /* 0x0000000000480947 */ /* 0x000fea0003800000 */
[----:B------:R-:W2:Y:S01]  /*06c0*/  S2UR UR7, SR_CgaCtaId ;  /* 0x00000000000779c3 */ /* 0x000ea20000008800 */
[----:B------:R-:W-:Y:S01]  /*06d0*/  UMOV UR9, 0x400 ;  /* 0x0000040000097882 */ /* 0x000fe20000000000 */
[----:B-1----:R-:W-:Y:S01]  /*06e0*/  UMOV UR5, 0x20 ;  /* 0x0000002000057882 */ /* 0x002fe20000000000 */
[----:B------:R-:W-:Y:S01]  /*06f0*/  UMOV UR4, 0x80 ;  /* 0x0000008000047882 */ /* 0x000fe20000000000 */
[----:B------:R-:W-:-:S04]  /*0700*/  UIADD3 UR10, UPT, UPT, -UR5, 0x100000, URZ ;  /* 0x00100000050a7890 */ /* 0x000fc8000fffe1ff */
[----:B------:R-:W-:Y:S02]  /*0710*/  USHF.L.U32 UR11, UR10, 0xb, URZ ;  /* 0x0000000b0a0b7899 */ /* 0x000fe400080006ff */
[----:B------:R-:W-:Y:S02]  /*0720*/  USHF.L.U32 UR10, UR10, 0x1, URZ ;  /* 0x000000010a0a7899 */ /* 0x000fe400080006ff */
[----:B------:R-:W-:-:S04]  /*0730*/  UIADD3 UR4, UPT, UPT, -UR4, 0x100000, URZ ;  /* 0x0010000004047890 */ /* 0x000fc8000fffe1ff */
[----:B------:R-:W-:Y:S02]  /*0740*/  USHF.L.U32 UR5, UR4, 0xb, URZ ;  /* 0x0000000b04057899 */ /* 0x000fe400080006ff */
[----:B------:R-:W-:Y:S01]  /*0750*/  USHF.L.U32 UR4, UR4, 0x1, URZ ;  /* 0x0000000104047899 */ /* 0x000fe200080006ff */
[----:B------:R-:W-:Y:S01]  /*0760*/  ELECT P0, URZ, PT ;  /* 0x0000000000ff782f */ /* 0x000fe20003800000 */
[----:B--2---:R-:W-:Y:S01]  /*0770*/  ULEA UR7, UR7, UR9, 0x18 ;  /* 0x0000000907077291 */ /* 0x004fe2000f8ec0ff */
[----:B------:R-:W1:Y:S11]  /*0780*/  FENCE.VIEW.ASYNC.S ;  /* 0x00000000000073c6 */ /* 0x000e760000000000 */
[----:B-1----:R2:W1:Y:S01]  /*0790*/  SYNCS.EXCH.64 URZ, [UR7+0x60], UR10 ;  /* 0x0000600a07ff75b2 */ /* 0x0024620008000100 */
[----:B------:R2:W1:Y:S01]  /*07a0*/  SYNCS.EXCH.64 URZ, [UR7+0x70], UR4 ;  /* 0x0000700407ff75b2 */ /* 0x0004620008000100 */
[----:B------:R2:W1:Y:S01]  /*07b0*/  SYNCS.EXCH.64 URZ, [UR7+0x68], UR10 ;  /* 0x0000680a07ff75b2 */ /* 0x0004620008000100 */
[----:B------:R2:W1:Y:S02]  /*07c0*/  SYNCS.EXCH.64 URZ, [UR7+0x78], UR4 ;  /* 0x0000780407ff75b2 */ /* 0x0004640008000100 */
[----:B--2---:R-:W-:Y:S01]  /*07d0*/  NOP ;  /* 0x0000000000007918 */ /* 0x004fe20000000000 */
.L_x_10:
[----:B------:R-:W2:Y:S01]  /*07e0*/  SHFL.IDX PT, R2, R173, RZ, 0x1f ;  /* 0x00001fffad027589 */ /* 0x000ea200000e0000 */
[----:B------:R-:W-:Y:S01]  /*07f0*/  NOP ;  /* 0x0000000000007918 */ /* 0x000fe20000000000 */
[----:B--2---:R-:W-:-:S13]  /*0800*/  ISETP.NE.AND P0, PT, R2, 0x3, PT ;  /* 0x000000030200780c */ /* 0x004fda0003f05270 */
[----:B------:R-:W-:Y:S05]  /*0810*/  @P0 BRA `(.L_x_11) ;  /* 0x0000000000300947 */ /* 0x000fea0003800000 */
[----:B-1----:R-:W1:Y:S01]  /*0820*/  S2UR UR5, SR_CgaCtaId ;  /* 0x00000000000579c3 */ /* 0x002e620000008800 */
        /* <DEDUP_REMOVED lines=8> */
[----:B-1----:R2:W1:Y:S01]  /*08b0*/  SYNCS.EXCH.64 URZ, [UR5+0x80], UR10 ;  /* 0x0000800a05ff75b2 */ /* 0x0024620008000100 */
[----:B------:R2:W1:Y:S02]  /*08c0*/  SYNCS.EXCH.64 URZ, [UR5+0x88], UR10 ;  /* 0x0000880a05ff75b2 */ /* 0x0004640008000100 */
[----:B--2---:R-:W-:Y:S01]  /*08d0*/  NOP ;  /* 0x0000000000007918 */ /* 0x004fe20000000000 */
.L_x_11:
[----:B------:R-:W2:Y:S01]  /*08e0*/  SHFL.IDX PT, R2, R173, RZ, 0x1f ;  /* 0x00001fffad027589 */ /* 0x000ea200000e0000 */
[----:B------:R-:W-:Y:S01]  /*08f0*/  NOP ;  /* 0x0000000000007918 */ /* 0x000fe20000000000 */
[----:B--2---:R-:W-:-:S13]  /*0900*/  ISETP.NE.AND P0, PT, R2, 0x4, PT ;  /* 0x000000040200780c */ /* 0x004fda0003f05270 */
[----:B------:R-:W-:Y:S05]  /*0910*/  @P0 BRA `(.L_x_12) ;  /* 0x00000000004c0947 */ /* 0x000fea0003800000 */
[----:B-1----:R-:W1:Y:S01]  /*0920*/  S2UR UR5, SR_CgaCtaId ;  /* 0x00000000000579c3 */ /* 0x002e620000008800 */
[----:B------:R-:W-:Y:S01]  /*0930*/  UMOV UR9, 0x100 ;  /* 0x0000010000097882 */ /* 0x000fe20000000000 */
[----:B------:R-:W-:Y:S01]  /*0940*/  UMOV UR7, 0x400 ;  /* 0x0000040000077882 */ /* 0x000fe20000000000 */
[----:B------:R-:W-:Y:S01]  /*0950*/  USEL UR9, UR9, 0xe0, UP2 ;  /* 0x000000e009097887 */ /* 0x000fe20009000000 */
[----:B------:R-:W-:Y:S01]  /*0960*/  UMOV UR4, 0x1 ;  /* 0x0000000100047882 */ /* 0x000fe20000000000 */
[----:B------:R-:W-:Y:S01]  /*0970*/  ELECT P0, URZ, PT ;  /* 0x0000000000ff782f */ /* 0x000fe20003800000 */
[----:B------:R-:W-:-:S04]  /*0980*/  UIADD3 UR10, UPT, UPT, -UR4, 0x100000, URZ ;  /* 0x00100000040a7890 */ /* 0x000fc8000fffe1ff */
[----:B------:R-:W-:Y:S02]  /*0990*/  USHF.L.U32 UR11, UR10, 0xb, URZ ;  /* 0x0000000b0a0b7899 */ /* 0x000fe400080006ff */
[----:B------:R-:W-:Y:S02]  /*09a0*/  USHF.L.U32 UR10, UR10, 0x1, URZ ;  /* 0x000000010a0a7899 */ /* 0x000fe400080006ff */
[----:B------:R-:W-:-:S04]  /*09b0*/  UIADD3 UR12, UPT, UPT, -UR9, 0x100000, URZ ;  /* 0x00100000090c7890 */ /* 0x000fc8000fffe1ff */
[----:B------:R-:W-:Y:S02]  /*09c0*/  USHF.L.U32 UR13, UR12, 0xb, URZ ;  /* 0x0000000b0c0d7899 */ /* 0x000fe400080006ff */
[----:B------:R-:W-:Y:S02]  /*09d0*/  USHF.L.U32 UR12, UR12, 0x1, URZ ;  /* 0x000000010c0c7899 */ /* 0x000fe400080006ff */
[----:B-1----:R-:W-:Y:S01]  /*09e0*/  ULEA UR5, UR5, UR7, 0x18 ;  /* 0x0000000705057291 */ /* 0x002fe2000f8ec0ff */
[----:B------:R-:W1:Y:S11]  /*09f0*/  FENCE.VIEW.ASYNC.S ;  /* 0x00000000000073c6 */ /* 0x000e760000000000 */
[----:B-1----:R2:W1:Y:S01]  /*0a00*/  SYNCS.EXCH.64 URZ, [UR5+0x90], UR10 ;  /* 0x0000900a05ff75b2 */ /* 0x0024620008000100 */
[----:B------:R2:W1:Y:S01]  /*0a10*/  SYNCS.EXCH.64 URZ, [UR5+0xa0], UR12 ;  /* 0x0000a00c05ff75b2 */ /* 0x0004620008000100 */
[----:B------:R2:W1:Y:S01]  /*0a20*/  SYNCS.EXCH.64 URZ, [UR5+0x98], UR10 ;  /* 0x0000980a05ff75b2 */ /* 0x0004620008000100 */
[----:B------:R2:W1:Y:S02]  /*0a30*/  SYNCS.EXCH.64 URZ, [UR5+0xa8], UR12 ;  /* 0x0000a80c05ff75b2 */ /* 0x0004640008000100 */
[----:B--2---:R-:W-:Y:S01]  /*0a40*/  NOP ;  /* 0x0000000000007918 */ /* 0x004fe20000000000 */
.L_x_12:
        /* <DEDUP_REMOVED lines=20> */
[----:B------:R2:W1:Y:S01]  /*0b90*/  SYNCS.EXCH.64 URZ, [UR7+0xd8], UR4 ;  /* 0x0000d80407ff75b2 */ /* 0x0004620008000100 */
[----:B------:R2:W1:Y:S01]  /*0ba0*/  SYNCS.EXCH.64 URZ, [UR7+0xc0], UR10 ;  /* 0x0000c00a07ff75b2 */ /* 0x0004620008000100 */
[----:B------:R2:W1:Y:S01]  /*0bb0*/  SYNCS.EXCH.64 URZ, [UR7+0xe0], UR4 ;  /* 0x0000e00407ff75b2 */ /* 0x0004620008000100 */
[----:B------:R2:W1:Y:S01]  /*0bc0*/  SYNCS.EXCH.64 URZ, [UR7+0xc8], UR10 ;  /* 0x0000c80a07ff75b2 */ /* 0x0004620008000100 */
[----:B------:R2:W1:Y:S02]  /*0bd0*/  SYNCS.EXCH.64 URZ, [UR7+0xe8], UR4 ;  /* 0x0000e80407ff75b2 */ /* 0x0004640008000100 */
[----:B--2---:R-:W-:Y:S01]  /*0be0*/  NOP ;  /* 0x0000000000007918 */ /* 0x004fe20000000000 */
.L_x_13:
        /* <DEDUP_REMOVED lines=18> */
.L_x_14:
[----:B-1----:R-:W1:Y:S01]  /*0d10*/  S2UR UR5, SR_CTAID.X ;  /* 0x00000000000579c3 */ /* 0x002e620000002500 */
[----:B------:R-:W-:-:S05]  /*0d20*/  CS2R.32 R170, SR_CgaSize ;  /* 0x0000000000aa7805 */ /* 0x000fca0000008a00 */
[----:B------:R-:W-:-:S05]  /*0d30*/  IMAD R170, R170, -0xa0, RZ ;  /* 0xffffff60aaaa7824 */ /* 0x000fca00078e02ff */
[----:B------:R-:W-:-:S14]  /*0d40*/  R2UR UR9, R170 ;  /* 0x00000000aa0972ca */ /* 0x000fdc00000e0000 */
[----:B------:R-:W2:Y:S01]  /*0d50*/  LDCU UR9, c[0x0][UR9+0x2b0] ;  /* 0x00005600090977ac */ /* 0x000ea20008000800 */
[----:B------:R-:W-:Y:S01]  /*0d60*/  NOP ;  /* 0x0000000000007918 */ /* 0x000fe20000000000 */
[----:B------:R-:W-:-:S05]  /*0d70*/  CS2R.32 R170, SR_CgaSize ;  /* 0x0000000000aa7805 */ /* 0x000fca0000008a00 */
[----:B------:R-:W-:-:S05]  /*0d80*/  IMAD R170, R170, -0xa0, RZ ;  /* 0xffffff60aaaa7824 */ /* 0x000fca00078e02ff */
[----:B------:R-:W-:-:S14]  /*0d90*/  R2UR UR7, R170 ;  /* 0x00000000aa0772ca */ /* 0x000fdc00000e0000 */
[----:B------:R-:W3:Y:S01]  /*0da0*/  LDCU UR7, c[0x0][UR7+0x2b4] ;  /* 0x00005680070777ac */ /* 0x000ee20008000800 */
[----:B------:R-:W4:Y:S08]  /*0db0*/  S2UR UR4, SR_CTAID.Y ;  /* 0x00000000000479c3 */ /* 0x000f300000002600 */
[----:B------:R-:W3:Y:S01]  /*0dc0*/  LDC R9, c[0x0][0xb24] ;  /* 0x0002c900ff097b82 */ /* 0x000ee20000000800 */
[----:B-1----:R-:W-:-:S02]  /*0dd0*/  I2FP.F32.U32 R5, UR5 ;  /* 0x0000000500057c45 */ /* 0x002fc40008201000 */
[----:B------:R-:W-:-:S05]  /*0de0*/  CS2R.32 R3, SR_CgaSize ;  /* 0x0000000000037805 */ /* 0x000fca0000008a00 */
[----:B------:R-:W-:-:S06]  /*0df0*/  IMAD R3, R3, -0xa0, RZ ;  /* 0xffffff6003037824 */ /* 0x000fcc00078e02ff */
[----:B------:R-:W1:Y:S01]  /*0e00*/  LDC R3, c[0x0][R3+0x2a0] ;  /* 0x0000a80003037b82 */ /* 0x000e620000000800 */
[----:B------:R-:W-:Y:S01]  /*0e10*/  MOV R21, UR5 ;  /* 0x0000000500157c02 */ /* 0x000fe20008000f00 */
[----:B--2---:R-:W-:Y:S01]  /*0e20*/  FMUL R5, R5, UR9 ;  /* 0x0000000905057c20 */ /* 0x004fe20008400000 */
[----:B----4-:R-:W-:Y:S02]  /*0e30*/  I2FP.F32.U32 R4, UR4 ;  /* 0x0000000400047c45 */ /* 0x010fe40008201000 */
[----:B------:R-:W-:-:S05]  /*0e40*/  CS2R.32 R2, SR_CgaSize ;  /* 0x0000000000027805 */ /* 0x000fca0000008a00 */
[----:B------:R-:W-:-:S06]  /*0e50*/  IMAD R2, R2, -0xa0, RZ ;  /* 0xffffff6002027824 */ /* 0x000fcc00078e02ff */
[----:B------:R-:W2:Y:S01]  /*0e60*/  LDC R2, c[0x0][R2+0x2a4] ;  /* 0x0000a90002027b82 */ /* 0x000ea20000000800 */
[----:B------:R-:W4:Y:S01]  /*0e70*/  F2I.U32.TRUNC.NTZ R170, R5 ;  /* 0x0000000500aa7305 */ /* 0x000f22000020f000 */
[----:B------:R-:W-:Y:S01]  /*0e80*/  MOV R20, UR4 ;  /* 0x0000000400147c02 */ /* 0x000fe20008000f00 */
[----:B---3--:R-:W-:-:S05]  /*0e90*/  FMUL R4, R4, UR7 ;  /* 0x0000000704047c20 */ /* 0x008fca0008400000 */
[----:B------:R-:W-:Y:S01]  /*0ea0*/  BAR.SYNC.DEFER_BLOCKING 0x0 ;  /* 0x0000000000007b1d */ /* 0x000fe20000010000 */
[----:B------:R-:W-:-:S05]  /*0eb0*/  ISETP.GE.AND P0, PT, R9, 0x1, PT ;  /* 0x000000010900780c */ /* 0x000fca0003f06270 */
[----:B------:R-:W3:Y:S02]  /*0ec0*/  F2I.U32.TRUNC.NTZ R147, R4 ;  /* 0x0000000400937305 */ /* 0x000ee4000020f000 */
[----:B------:R-:W2:Y:S01]  /*0ed0*/  S2UR UR36, SR_CTAID.Z ;  /* 0x00000000002479c3 */ /* 0x000ea20000002700 */
[----:B----4-:R-:W-:-:S05]  /*0ee0*/  IADD3 R170, PT, PT, -R170, RZ, RZ ;  /* 0x000000ffaaaa7210 */ /* 0x010fca0007ffe1ff */
[----:B-1----:R-:W-:Y:S01]  /*0ef0*/  IMAD R170, R3, R170, UR5 ;  /* 0x0000000503aa7e24 */ /* 0x002fe2000f8e02aa */
[----:B---3--:R-:W-:-:S05]  /*0f00*/  IADD3 R147, PT, PT, -R147, RZ, RZ ;  /* 0x000000ff93937210 */ /* 0x008fca0007ffe1ff */
[----:B--2---:R-:W-:Y:S01]  /*0f10*/  IMAD R147, R2, R147, UR4 ;  /* 0x0000000402937e24 */ /* 0x004fe2000f8e0293 */
[----:B------:R-:W-:Y:S06]  /*0f20*/  @!P0 BRA `(.L_x_15) ;  /* 0x0000000000b88947 */ /* 0x000fec0003800000 */
[----:B------:R-:W1:Y:S01]  /*0f30*/  LDC.64 R4, c[0x0][0xb18] ;  /* 0x0002c600ff047b82 */ /* 0x000e620000000a00 */
[----:B------:R-:W-:-:S07]  /*0f40*/  ISETP.NE.AND P0, PT, R9, 0x1, PT ;  /* 0x000000010900780c */ /* 0x000fce0003f05270 */
[----:B------:R-:W2:Y:S08]  /*0f50*/  LDC R10, c[0x0][0xb0c] ;  /* 0x0002c300ff0a7b82 */ /* 0x000eb00000000800 */
[----:B------:R-:W3:Y:S08]  /*0f60*/  LDC R11, c[0x0][0x370] ;  /* 0x0000dc00ff0b7b82 */ /* 0x000ef00000000800 */
[----:B------:R-:W4:Y:S01]  /*0f70*/  LDC R12, c[0x0][0x374] ;  /* 0x0000dd00ff0c7b82 */ /* 0x000f220000000800 */
[----:B-1----:R-:W-:-:S07]  /*0f80*/  ISETP.NE.AND P1, PT, R4, 0x1, PT ;  /* 0x000000010400780c */ /* 0x002fce0003f25270 */
[----:B------:R-:W3:Y:S01]  /*0f90*/  LDC.64 R6, c[0x0][0xb10] ;  /* 0x0002c400ff067b82 */ /* 0x000ee20000000a00 */
[----:B--2---:R-:W-:-:S07]  /*0fa0*/  ISETP.NE.AND P2, PT, R10, 0x1, PT ;  /* 0x000000010a00780c */ /* 0x004fce0003f45270 */
[----:B------:R-:W1:Y:S08]  /*0fb0*/  LDC R8, c[0x0][0xb20] ;  /* 0x0002c800ff087b82 */ /* 0x000e700000000800 */
[----:B------:R-:W2:Y:S01]  /*0fc0*/  LDC.64 R2, c[0x0][0xb28] ;  /* 0x0002ca00ff027b82 */ /* 0x000ea20000000a00 */
[----:B----4-:R-:W-:-:S04]  /*0fd0*/  IMAD.HI.U32 R13, R12, R5, RZ ;  /* 0x000000050c0d7227 */ /* 0x010fc800078e00ff */
[----:B------:R-:W-:-:S04]  /*0fe0*/  IMAD.HI.U32 R5, R20, R5, RZ ;  /* 0x0000000514057227 */ /* 0x000fc800078e00ff */
[----:B---3--:R-:W-:-:S04]  /*0ff0*/  IMAD.HI.U32 R14, R11, R6, RZ ;  /* 0x000000060b0e7227 */ /* 0x008fc800078e00ff */
[C---:B------:R-:W-:Y:S01]  /*1000*/  IMAD.HI.U32 R16, R21.reuse, R6, RZ ;  /* 0x0000000615107227 */ /* 0x040fe200078e00ff */
[-C--:B------:R-:W-:Y:S02]  /*1010*/  @P2 SHF.R.U32.HI R11, RZ, R7.reuse, R14 ;  /* 0x00000007ff0b2219 */ /* 0x080fe4000001160e */
[-C--:B-1----:R-:W-:Y:S02]  /*1020*/  @P1 SHF.R.U32.HI R12, RZ, R8.reuse, R13 ;  /* 0x00000008ff0c1219 */ /* 0x082fe4000001160d */
[----:B------:R-:W-:Y:S02]  /*1030*/  SHF.R.U32.HI R5, RZ, R8, R5 ;  /* 0x00000008ff057219 */ /* 0x000fe40000011605 */
[----:B------:R-:W-:Y:S02]  /*1040*/  SHF.R.U32.HI R16, RZ, R7, R16 ;  /* 0x00000007ff107219 */ /* 0x000fe40000011610 */
[----:B------:R-:W-:Y:S01]  /*1050*/  SEL R5, R20, R5, !P1 ;  /* 0x0000000514057207 */ /* 0x000fe20004800000 */
[----:B--2---:R-:W-:Y:S01]  /*1060*/  IMAD.HI.U32 R14, R12, R2, RZ ;  /* 0x000000020c0e7227 */ /* 0x004fe200078e00ff */
[----:B------:R-:W-:-:S02]  /*1070*/  SEL R7, R21, R16, !P2 ;  /* 0x0000001015077207 */ /* 0x000fc40005000000 */
[----:B------:R-:W-:Y:S01]  /*1080*/  IADD3 R13, PT, PT, -R5, RZ, RZ ;  /* 0x000000ff050d7210 */ /* 0x000fe20007ffe1ff */
[----:B------:R-:W-:Y:S01]  /*1090*/  IMAD.HI.U32 R6, R11, R2, RZ ;  /* 0x000000020b067227 */ /* 0x000fe200078e00ff */
[----:B------:R-:W-:-:S03]  /*10a0*/  @P0 SHF.R.U32.HI R12, RZ, R3, R14 ;  /* 0x00000003ff0c0219 */ /* 0x000fc6000001160e */
[----:B------:R-:W-:Y:S01]  /*10b0*/  IMAD R13, R4, R13, R20 ;  /* 0x0000000d040d7224 */ /* 0x000fe200078e0214 */
[----:B------:R-:W-:Y:S01]  /*10c0*/  @P0 SHF.R.U32.HI R11, RZ, R3, R6 ;  /* 0x00000003ff0b0219 */ /* 0x000fe20000011606 */
[----:B------:R-:W-:-:S04]  /*10d0*/  IMAD R12, R12, R9, RZ ;  /* 0x000000090c0c7224 */ /* 0x000fc800078e02ff */
[----:B------:R-:W-:Y:S01]  /*10e0*/  IMAD R6, R11, R9, RZ ;  /* 0x000000090b067224 */ /* 0x000fe200078e02ff */
[----:B------:R-:W-:-:S04]  /*10f0*/  ISETP.GE.AND P1, PT, R5, R12, PT ;  /* 0x0000000c0500720c */ /* 0x000fc80003f26270 */
[----:B------:R-:W-:Y:S01]  /*1100*/  ISETP.GE.OR P1, PT, R7, R6, P1 ;  /* 0x000000060700720c */ /* 0x000fe20000f26670 */
[----:B------:R-:W-:-:S05]  /*1110*/  IMAD.HI.U32 R6, R5, R2, RZ ;  /* 0x0000000205067227 */ /* 0x000fca00078e00ff */
[----:B------:R-:W-:-:S04]  /*1120*/  SHF.R.U32.HI R6, RZ, R3, R6 ;  /* 0x00000003ff067219 */ /* 0x000fc80000011606 */
[----:B------:R-:W-:-:S03]  /*1130*/  SEL R6, R5, R6, !P0 ;  /* 0x0000000605067207 */ /* 0x000fc60004000000 */
[----:B------:R-:W-:Y:S01]  /*1140*/  @!P1 IMAD.HI.U32 R8, R7, R2, RZ ;  /* 0x0000000207089227 */ /* 0x000fe200078e00ff */
[----:B------:R-:W-:-:S04]  /*1150*/  IADD3 R2, PT, PT, -R6, RZ, RZ ;  /* 0x000000ff06027210 */ /* 0x000fc80007ffe1ff */
[----:B------:R-:W-:Y:S01]  /*1160*/  @!P1 SHF.R.U32.HI R8, RZ, R3, R8 ;  /* 0x00000003ff089219 */ /* 0x000fe20000011608 */
[----:B------:R-:W-:-:S03]  /*1170*/  IMAD R2, R9, R2, R5 ;  /* 0x0000000209027224 */ /* 0x000fc600078e0205 */
[----:B------:R-:W-:-:S05]  /*1180*/  @!P1 SEL R3, R7, R8, !P0 ;  /* 0x0000000807039207 */ /* 0x000fca0004000000 */
[--C-:B------:R-:W-:Y:S02]  /*1190*/  @!P1 IMAD.IADD R6, R6, 0x1, -R3.reuse ;  /* 0x0000000106069824 */ /* 0x100fe400078e0a03 */
[----:B------:R-:W-:Y:S01]  /*11a0*/  @!P1 IMAD R3, R2, R11, R3 ;  /* 0x0000000b02039224 */ /* 0x000fe200078e0203 */
[----:B------:R-:W-:Y:S01]  /*11b0*/  IADD3 R2, PT, PT, -R7, RZ, RZ ;  /* 0x000000ff07027210 */ /* 0x000fe20007ffe1ff */
[----:B------:R-:W-:Y:S02]  /*11c0*/  @!P1 IMAD R5, R6, R9, R7 ;  /* 0x0000000906059224 */ /* 0x000fe400078e0207 */
[----:B------:R-:W-:Y:S02]  /*11d0*/  @!P1 IMAD.MOV.U32 R7, RZ, RZ, R3 ;  /* 0x000000ffff079224 */ /* 0x000fe400078e0003 */
[----:B------:R-:W-:Y:S02]  /*11e0*/  IMAD R2, R10, R2, R21 ;  /* 0x000000020a027224 */ /* 0x000fe400078e0215 */
[----:B------:R-:W-:-:S02]  /*11f0*/  IMAD R20, R5, R4, R13 ;  /* 0x0000000405147224 */ /* 0x000fc400078e020d */
[----:B------:R-:W-:Y:S02]  /*1200*/  IMAD R21, R7, R10, R2 ;  /* 0x0000000a07157224 */ /* 0x000fe400078e0202 */
.L_x_15:
[----:B------:R-:W1:Y:S01]  /*1210*/  LDCU UR4, c[0x0][0xb30] ;  /* 0x00016600ff0477ac */ /* 0x000e620008000800 */
[----:B------:R-:W2:Y:S08]  /*1220*/  S2UR UR37, SR_CgaCtaId ;  /* 0x00000000002579c3 */ /* 0x000eb00000008800 */
[----:B------:R-:W3:Y:S01]  /*1230*/  LDC R72, c[0x0][0xb24] ;  /* 0x0002c900ff487b82 */ /* 0x000ee20000000800 */
[----:B-1----:R-:W-:-:S09]  /*1240*/  UISETP.NE.AND UP1, UPT, UR4, 0x1, UPT ;  /* 0x000000010400788c */ /* 0x002fd2000bf25270 */
[----:B--2---:R-:W-:Y:S05]  /*1250*/  BRA.U UP1, `(.L_x_16) ;  /* 0x0000000101407547 */ /* 0x004fea000b800000 */
[----:B------:R-:W1:Y:S08]  /*1260*/  LDC.64 R4, c[0x0][0xb10] ;  /* 0x0002c400ff047b82 */ /* 0x000e700000000a00 */
[----:B------:R-:W2:Y:S08]  /*1270*/  LDC.64 R2, c[0x0][0xb18] ;  /* 0x0002c600ff027b82 */ /* 0x000eb00000000a00 */
[----:B------:R-:W4:Y:S08]  /*1280*/  LDC R6, c[0x0][0xb20] ;  /* 0x0002c800ff067b82 */ /* 0x000f300000000800 */
[----:B------:R-:W3:Y:S01]  /*1290*/  LDC R8, c[0x0][0xb0c] ;  /* 0x0002c300ff087b82 */ /* 0x000ee20000000800 */
[----:B-1----:R-:W-:-:S05]  /*12a0*/  IMAD.HI.U32 R4, R21, R4, RZ ;  /* 0x0000000415047227 */ /* 0x002fca00078e00ff */
[----:B------:R-:W-:Y:S01]  /*12b0*/  SHF.R.U32.HI R4, RZ, R5, R4 ;  /* 0x00000005ff047219 */ /* 0x000fe20000011604 */
[----:B--2---:R-:W-:Y:S01]  /*12c0*/  IMAD.HI.U32 R3, R20, R3, RZ ;  /* 0x0000000314037227 */ /* 0x004fe200078e00ff */
[----:B------:R-:W-:-:S04]  /*12d0*/  ISETP.NE.AND P0, PT, R2, 0x1, PT ;  /* 0x000000010200780c */ /* 0x000fc80003f05270 */
[----:B----4-:R-:W-:-:S04]  /*12e0*/  SHF.R.U32.HI R3, RZ, R6, R3 ;  /* 0x00000006ff037219 */ /* 0x010fc80000011603 */
[----:B------:R-:W-:Y:S02]  /*12f0*/  SEL R3, R20, R3, !P0 ;  /* 0x0000000314037207 */ /* 0x000fe40004000000 */
[----:B---3--:R-:W-:-:S04]  /*1300*/  ISETP.NE.AND P1, PT, R8, 0x1, PT ;  /* 0x000000010800780c */ /* 0x008fc80003f25270 */
[----:B------:R-:W-:-:S05]  /*1310*/  SEL R4, R21, R4, !P1 ;  /* 0x0000000415047207 */ /* 0x000fca0004800000 */
[----:B------:R-:W-:Y:S02]  /*1320*/  IMAD.IADD R5, R3, 0x1, -R4 ;  /* 0x0000000103057824 */ /* 0x000fe400078e0a04 */
[----:B------:R-:W-:Y:S02]  /*1330*/  IMAD.IADD R3, R4, 0x1, -R3 ;  /* 0x0000000104037824 */ /* 0x000fe400078e0a03 */
[----:B------:R-:W-:Y:S02]  /*1340*/  IMAD R21, R5, R8, R21 ;  /* 0x0000000805157224 */ /* 0x000fe400078e0215 */
[----:B------:R-:W-:-:S07]  /*1350*/  IMAD R20, R3, R2, R20 ;  /* 0x0000000203147224 */ /* 0x000fce00078e0214 */
.L_x_16:
[----:B------:R-:W-:Y:S01]  /*1360*/  BAR.SYNC.DEFER_BLOCKING 0x0 ;  /* 0x0000000000007b1d */ /* 0x000fe20000010000 */
[----:B------:R-:W-:Y:S01]  /*1370*/  UISETP.NE.AND UP1, UPT, UR8, 0x2, UPT ;  /* 0x000000020800788c */ /* 0x000fe2000bf25270 */
[----:B------:R-:W-:Y:S02]  /*1380*/  ISETP.NE.OR P5, PT, R0, 0x2, !P5 ;  /* 0x000000020000780c */ /* 0x000fe40006fa5670 */
[----:B------:R-:W-:-:S06]  /*1390*/  LOP3.LUT R2, R189, 0x1f, RZ, 0xc0, !PT ;  /* 0x0000001fbd027812 */ /* 0x000fcc00078ec0ff */
[----:B------:R-:W-:Y:S05]  /*13a0*/  BRA.U UP1, `(.L_x_17) ;  /* 0x00000011019c7547 */ /* 0x000fea000b800000 */
[----:B------:R-:W1:Y:S01]  /*13b0*/  LDCU UR13, c[0x0][0x38c] ;  /* 0x00007180ff0d77ac */ /* 0x000e620008000800 */
[----:B------:R-:W2:Y:S01]  /*13c0*/  LDC R9, c[0x0][0x370] ;  /* 0x0000dc00ff097b82 */ /* 0x000ea20000000800 */
[----:B------:R-:W-:Y:S01]  /*13d0*/  PLOP3.LUT P1, PT, PT, PT, UP2, 0x80, 0x8 ;  /* 0x000000000008781c */ /* 0x000fe20003f2f028 */
[----:B------:R-:W-:Y:S01]  /*13e0*/  IMAD.MOV.U32 R15, RZ, RZ, 0x1 ;  /* 0x00000001ff0f7424 */ /* 0x000fe200078e00ff */
[----:B------:R-:W-:Y:S01]  /*13f0*/  ISETP.EQ.OR P4, PT, R2, RZ, P5 ;  /* 0x000000ff0200720c */ /* 0x000fe20002f82670 */
[----:B------:R-:W-:Y:S01]  /*1400*/  IMAD.MOV.U32 R14, RZ, RZ, RZ ;  /* 0x000000ffff0e7224 */ /* 0x000fe200078e00ff */
[----:B------:R-:W-:Y:S02]  /*1410*/  PLOP3.LUT P1, PT, P1, PT, PT, 0x8, 0x80 ;  /* 0x000000000080781c */ /* 0x000fe40000f2e170 */
[----:B------:R-:W-:Y:S01]  /*1420*/  CS2R R12, SRZ ;  /* 0x00000000000c7805 */ /* 0x000fe2000001ff00 */
[----:B------:R-:W-:Y:S01]  /*1430*/  IMAD.MOV.U32 R10, RZ, RZ, 0x1 ;  /* 0x00000001ff0a7424 */ /* 0x000fe200078e00ff */
[----:B------:R-:W4:Y:S01]  /*1440*/  LDC R0, c[0x0][0x374] ;  /* 0x0000dd00ff007b82 */ /* 0x000f220000000800 */
[----:B------:R-:W2:Y:S01]  /*1450*/  LDCU.64 UR22, c[0x0][0x348] ;  /* 0x00006900ff1677ac */ /* 0x000ea20008000a00 */
[----:B------:R-:W-:Y:S01]  /*1460*/  UMOV UR6, URZ ;  /* 0x000000ff00067c82 */ /* 0x000fe20008000000 */
[----:B-1----:R-:W-:-:S04]  /*1470*/  UIADD3 UR5, UPT, UPT, UR13, 0x7f, URZ ;  /* 0x0000007f0d057890 */ /* 0x002fc8000fffe0ff */
[----:B------:R-:W-:-:S04]  /*1480*/  USHF.R.S32.HI UR4, URZ, 0x1f, UR5 ;  /* 0x0000001fff047899 */ /* 0x000fc80008011405 */
[----:B------:R-:W-:-:S04]  /*1490*/  ULEA.HI UR4, UR4, UR5, URZ, 0x7 ;  /* 0x0000000504047291 */ /* 0x000fc8000f8f38ff */
[----:B------:R-:W-:Y:S02]  /*14a0*/  USHF.R.S32.HI UR15, URZ, 0x7, UR4 ;  /* 0x00000007ff0f7899 */ /* 0x000fe40008011404 */
[----:B------:R-:W-:Y:S02]  /*14b0*/  UIADD3 UR4, UPT, UPT, UR13, -0x1, URZ ;  /* 0xffffffff0d047890 */ /* 0x000fe4000fffe0ff */
[----:B------:R-:W-:Y:S02]  /*14c0*/  UISETP.LT.U32.AND UP0, UPT, UR15, 0x6, UPT ;  /* 0x000000060f00788c */ /* 0x000fe4000bf01070 */
[----:B------:R-:W-:Y:S02]  /*14d0*/  UISETP.GE.U32.AND UP1, UPT, UR4, -0xff, UPT ;  /* 0xffffff010400788c */ /* 0x000fe4000bf26070 */
[----:B------:R-:W-:Y:S02]  /*14e0*/  USEL UR14, UR15, 0x6, UP0 ;  /* 0x000000060f0e7887 */ /* 0x000fe40008000000 */
[----:B------:R-:W-:-:S02]  /*14f0*/  UIADD3 UR13, UPT, UPT, UR13, 0xfe, URZ ;  /* 0x000000fe0d0d7890 */ /* 0x000fc4000fffe0ff */
[----:B------:R-:W-:Y:S02]  /*1500*/  UIADD3 UR5, UPT, UPT, UR14, -0x1, URZ ;  /* 0xffffffff0e057890 */ /* 0x000fe4000fffe0ff */
[----:B------:R-:W-:-:S03]  /*1510*/  UIADD3 UR7, UPT, UPT, UR15, -UR14, URZ ;  /* 0x8000000e0f077290 */ /* 0x000fc6000fffe0ff */
[----:B------:R-:W-:-:S04]  /*1520*/  @UP1 UIADD3 UR5, UPT, UPT, UR14, URZ, URZ ;  /* 0x000000ff0e051290 */ /* 0x000fc8000fffe0ff */
[----:B--2---:R-:W-:-:S12]  /*1530*/  UIADD3 UR5, UPT, UPT, UR5, 0x1, URZ ;  /* 0x0000000105057890 */ /* 0x004fd8000fffe0ff */
.L_x_35:
[----:B------:R-:W-:Y:S01]  /*1540*/  UISETP.NE.AND UP0, UPT, UR37, URZ, UPT ;  /* 0x000000ff2500728c */ /* 0x000fe2000bf05270 */
[----:B------:R-:W1:Y:S08]  /*1550*/  S2UR UR37, SR_CgaCtaId ;  /* 0x00000000002579c3 */ /* 0x000e700000008800 */
[----:B------:R-:W-:Y:S05]  /*1560*/  BRA.U UP0, `(.L_x_18) ;  /* 0x0000000100347547 */ /* 0x000fea000b800000 */
[----:B------:R-:W2:Y:S01]  /*1570*/  S2R R2, SR_CgaCtaId ;  /* 0x0000000000027919 */ /* 0x000ea20000008800 */
[----:B------:R-:W-:-:S04]  /*1580*/  MOV R3, 0x400 ;  /* 0x0000040000037802 */ /* 0x000fc80000000f00 */
[----:B--2---:R-:W-:Y:S02]  /*1590*/  LEA R3, R2, R3, 0x18 ;  /* 0x0000000302037211 */ /* 0x004fe400078ec0ff */
[----:B------:R-:W-:-:S03]  /*15a0*/  SHF.L.U32 R2, R10, 0x1f, RZ ;  /* 0x0000001f0a027819 */ /* 0x000fc600000006ff */
[----:B------:R-:W-:-:S04]  /*15b0*/  IMAD R3, R12, 0x8, R3 ;  /* 0x000000080c037824 */ /* 0x000fc800078e0203 */
[----:B------:R-:W2:Y:S02]  /*15c0*/  SYNCS.PHASECHK.TRANS64.TRYWAIT P0, [R3+URZ+0x100], R2 ;  /* 0x00010002030075a7 */ /* 0x000ea400080011ff */
[----:B--2---:R-:W-:Y:S05]  /*15d0*/  @!P0 BRA `(.L_x_19) ;  /* 0x0000006c005c8947 */ /* 0x004fea0003800000 */
.L_x_108:
[----:B------:R-:W-:Y:S01]  /*15e0*/  VIADD R12, R12, 0x1 ;  /* 0x000000010c0c7836 */ /* 0x000fe20000000000 */
[----:B------:R2:W-:Y:S04]  /*15f0*/  SYNCS.ARRIVE.TRANS64.A1T0 RZ, [R3+URZ+0xf0], RZ ;  /* 0x0000f0ff03ff79a7 */ /* 0x0005e800081000ff */
[----:B------:R-:W-:-:S04]  /*1600*/  ISETP.NE.AND P0, PT, R12, 0x2, PT ;  /* 0x000000020c00780c */ /* 0x000fc80003f05270 */
[----:B------:R-:W-:Y:S02]  /*1610*/  SEL R12, R12, RZ, P0 ;  /* 0x000000ff0c0c7207 */ /* 0x000fe40000000000 */
[----:B--2---:R-:W-:-:S04]  /*1620*/  SEL R3, RZ, 0x1, P0 ;  /* 0x00000001ff037807 */ /* 0x004fc80000000000 */
[----:B------:R-:W-:-:S07]  /*1630*/  LOP3.LUT R10, R10, R3, RZ, 0x3c, !PT ;  /* 0x000000030a0a7212 */ /* 0x000fce00078e3cff */
.L_x_18:
[----:B------:R-:W-:Y:S01]  /*1640*/  UMOV UR4, 0x400 ;  /* 0x0000040000047882 */ /* 0x000fe20000000000 */
[----:B------:R-:W-:Y:S01]  /*1650*/  SHF.L.U32 R2, R15, 0x1f, RZ ;  /* 0x0000001f0f027819 */ /* 0x000fe200000006ff */
[----:B-1----:R-:W-:Y:S01]  /*1660*/  ULEA UR4, UR37, UR4, 0x18 ;  /* 0x0000000425047291 */ /* 0x002fe2000f8ec0ff */
[----:B------:R-:W-:Y:S01]  /*1670*/  R2UR UR35, R21 ;  /* 0x00000000152372ca */ /* 0x000fe200000e0000 */
[----:B------:R-:W-:Y:S01]  /*1680*/  UISETP.GE.U32.AND UP0, UPT, UR13, 0xff, UPT ;  /* 0x000000ff0d00788c */ /* 0x000fe2000bf06070 */
[----:B------:R-:W-:Y:S01]  /*1690*/  R2UR UR11, R20 ;  /* 0x00000000140b72ca */ /* 0x000fe200000e0000 */
[----:B------:R-:W-:Y:S01]  /*16a0*/  ULEA UR8, UR6, UR4, 0x3 ;  /* 0x0000000406087291 */ /* 0x000fe2000f8e18ff */
[----:B------:R-:W-:-:S08]  /*16b0*/  UMOV UR24, URZ ;  /* 0x000000ff00187c82 */ /* 0x000fd00008000000 */
[----:B------:R1:W2:Y:S01]  /*16c0*/  SYNCS.PHASECHK.TRANS64.TRYWAIT P0, [UR8+0x30], R2 ;  /* 0x00003002ff0075a7 */ /* 0x0002a20008001108 */
[----:B------:R-:W-:Y:S02]  /*16d0*/  USHF.L.U32 UR35, UR35, 0x7, URZ ;  /* 0x0000000723237899 */ /* 0x000fe400080006ff */
[----:B------:R-:W-:Y:S01]  /*16e0*/  USHF.L.U32 UR11, UR11, 0x7, URZ ;  /* 0x000000070b0b7899 */ /* 0x000fe200080006ff */
[----:B------:R-:W-:Y:S11]  /*16f0*/  BRA.U !UP0, `(.L_x_20) ;  /* 0x0000000108a47547 */ /* 0x000ff6000b800000 */
[----:B------:R-:W-:Y:S01]  /*1700*/  UMOV UR16, URZ ;  /* 0x000000ff00107c82 */ /* 0x000fe20008000000 */
[----:B------:R-:W-:-:S05]  /*1710*/  UMOV UR17, UR6 ;  /* 0x0000000600117c82 */ /* 0x000fca0008000000 */
.L_x_25:
[----:B-1----:R-:W-:Y:S01]  /*1720*/  ULEA UR33, UR17, UR4, 0x3 ;  /* 0x0000000411217291 */ /* 0x002fe2000f8e18ff */
[----:B--2---:R-:W-:Y:S01]  /*1730*/  @!P5 MOV R3, 0x8000 ;  /* 0x000080000003d802 */ /* 0x004fe20000000f00 */
[----:B--2---:R-:W-:Y:S10]  /*1740*/  @P0 BRA `(.L_x_21) ;  /* 0x00000000000c0947 */ /* 0x004ff40003800000 */
[----:B------:R-:W-:-:S04]  /*1750*/  SHF.L.U32 R5, R15, 0x1f, RZ ;  /* 0x0000001f0f057819 */ /* 0x000fc800000006ff */
[----:B------:R-:W2:Y:S02]  /*1760*/  SYNCS.PHASECHK.TRANS64.TRYWAIT P0, [UR33+0x30], R5 ;  /* 0x00003005ff0075a7 */ /* 0x000ea40008001121 */
[----:B--2---:R-:W-:Y:S05]  /*1770*/  @!P0 BRA `(.L_x_22) ;  /* 0x0000006c00088947 */ /* 0x004fea0003800000 */
.L_x_21:
[----:B------:R2:W-:Y:S01]  /*1780*/  @!P5 SYNCS.ARRIVE.TRANS64 RZ, [UR33], R3 ;  /* 0x00000003ffffd9a7 */ /* 0x0005e20008000021 */
[----:B------:R-:W-:Y:S04]  /*1790*/  BSSY.RECONVERGENT B0, `(.L_x_23) ;  /* 0x0000003000007945 */ /* 0x000fe80003800200 */
[----:B------:R-:W-:Y:S05]  /*17a0*/  @P4 BRA `(.L_x_24) ;  /* 0x0000000000044947 */ /* 0x000fea0003800000 */
[----:B------:R-:W-:Y:S05]  /*17b0*/  BPT.TRAP 0x1 ;  /* 0x000000040000795c */ /* 0x000fea0000300000 */
.L_x_24:
[----:B------:R-:W-:Y:S05]  /*17c0*/  BSYNC.RECONVERGENT B0 ;  /* 0x0000000000007941 */ /* 0x000fea0003800200 */
.L_x_23:
[----:B------:R-:W-:Y:S02]  /*17d0*/  UIADD3 UR6, UPT, UPT, UR17, 0x1, URZ ;  /* 0x0000000111067890 */ /* 0x000fe4000fffe0ff */
[----:B------:R-:W-:Y:S02]  /*17e0*/  UIADD3 UR26, UP1, UPT, UR22, 0x80, URZ ;  /* 0x00000080161a7890 */ /* 0x000fe4000ff3e0ff */
[----:B------:R-:W-:Y:S02]  /*17f0*/  UISETP.NE.AND UP0, UPT, UR6, 0x6, UPT ;  /* 0x000000060600788c */ /* 0x000fe4000bf05270 */
[----:B------:R-:W-:Y:S02]  /*1800*/  USHF.L.U32 UR34, UR16, 0x7, URZ ;  /* 0x0000000710227899 */ /* 0x000fe400080006ff */
[----:B------:R-:W-:Y:S02]  /*1810*/  USEL UR9, URZ, 0x1, UP0 ;  /* 0x00000001ff097887 */ /* 0x000fe40008000000 */
[----:B------:R-:W-:-:S02]  /*1820*/  USEL UR6, UR6, URZ, UP0 ;  /* 0x000000ff06067287 */ /* 0x000fc40008000000 */
[----:B------:R-:W-:Y:S02]  /*1830*/  UIADD3 UR20, UP0, UPT, UR22, 0x180, URZ ;  /* 0x0000018016147890 */ /* 0x000fe4000ff1e0ff */
[----:B------:R-:W-:Y:S01]  /*1840*/  ULEA UR8, UR6, UR4, 0x3 ;  /* 0x0000000406087291 */ /* 0x000fe2000f8e18ff */
[----:B------:R-:W-:Y:S01]  /*1850*/  LOP3.LUT R15, R15, UR9, RZ, 0x3c, !PT ;  /* 0x000000090f0f7c12 */ /* 0x000fe2000f8e3cff */
[----:B------:R-:W-:Y:S02]  /*1860*/  UIADD3.X UR27, UPT, UPT, URZ, UR23, URZ, UP1, !UPT ;  /* 0x00000017ff1b7290 */ /* 0x000fe40008ffe4ff */
[----:B------:R-:W-:Y:S01]  /*1870*/  UIADD3.X UR21, UPT, UPT, URZ, UR23, URZ, UP0, !UPT ;  /* 0x00000017ff157290 */ /* 0x000fe200087fe4ff */
[----:B-1----:R-:W-:Y:S01]  /*1880*/  SHF.L.U32 R2, R15, 0x1f, RZ ;  /* 0x0000001f0f027819 */ /* 0x002fe200000006ff */
[----:B------:R-:W-:Y:S01]  /*1890*/  UMOV UR18, 0x0 ;  /* 0x0000000000127882 */ /* 0x000fe20000000000 */
[----:B------:R-:W-:Y:S01]  /*18a0*/  UMOV UR19, 0x10000000 ;  /* 0x1000000000137882 */ /* 0x000fe20000000000 */
[----:B------:R-:W-:Y:S01]  /*18b0*/  UMOV UR12, UR36 ;  /* 0x00000024000c7c82 */ /* 0x000fe20008000000 */
[----:B------:R1:W1:Y:S01]  /*18c0*/  SYNCS.PHASECHK.TRANS64.TRYWAIT P0, [UR8+0x30], R2 ;  /* 0x00003002ff0075a7 */ /* 0x0002620008001108 */
[----:B------:R-:W-:Y:S01]  /*18d0*/  ULEA UR8, UR17, UR4, 0xe ;  /* 0x0000000411087291 */ /* 0x000fe2000f8e70ff */
[----:B------:R-:W-:Y:S01]  /*18e0*/  UMOV UR9, UR33 ;  /* 0x0000002100097c82 */ /* 0x000fe20008000000 */
[----:B------:R-:W-:-:S02]  /*18f0*/  UMOV UR10, UR34 ;  /* 0x00000022000a7c82 */ /* 0x000fc40008000000 */
[----:B------:R-:W-:Y:S02]  /*1900*/  UIADD3 UR32, UPT, UPT, UR8, 0x8400, URZ ;  /* 0x0000840008207890 */ /* 0x000fe4000fffe0ff */
[----:B------:R-:W-:Y:S02]  /*1910*/  UIADD3 UR8, UPT, UPT, UR8, 0x20400, URZ ;  /* 0x0002040008087890 */ /* 0x000fe4000fffe0ff */
[----:B------:R-:W-:Y:S01]  /*1920*/  UIADD3 UR16, UPT, UPT, UR16, 0x1, URZ ;  /* 0x0000000110107890 */ /* 0x000fe2000fffe0ff */
[----:B------:R-:W-:Y:S01]  /*1930*/  UMOV UR24, UR5 ;  /* 0x0000000500187c82 */ /* 0x000fe20008000000 */
[----:B------:R-:W-:Y:S02]  /*1940*/  UMOV UR17, UR6 ;  /* 0x0000000600117c82 */ /* 0x000fe40008000000 */
[----:B------:R-:W-:Y:S01]  /*1950*/  UISETP.NE.AND UP0, UPT, UR16, UR5, UPT ;  /* 0x000000051000728c */ /* 0x000fe2000bf05270 */
[----:B------:R1:W-:Y:S02]  /*1960*/  UTMALDG.3D [UR32], [UR26], desc[UR18] ;  /* 0x000012201a0075b4 */ /* 0x0003e40008011000 */
[----:B------:R1:W-:Y:S06]  /*1970*/  UTMALDG.3D [UR8], [UR20], desc[UR18] ;  /* 0x00001208140075b4 */ /* 0x0003ec0008011000 */
[----:B------:R-:W-:Y:S05]  /*1980*/  BRA.U UP0, `(.L_x_25) ;  /* 0xfffffffd00647547 */ /* 0x000fea000b83ffff */
.L_x_20:
[----:B-1----:R-:W-:Y:S01]  /*1990*/  ULEA UR8, UR6, UR4, 0x3 ;  /* 0x0000000406087291 */ /* 0x002fe2000f8e18ff */
[----:B------:R-:W-:Y:S01]  /*19a0*/  SHF.L.U32 R2, R15, 0x1f, RZ ;  /* 0x0000001f0f027819 */ /* 0x000fe200000006ff */
[----:B------:R-:W-:Y:S01]  /*19b0*/  @!P1 SYNCS.ARRIVE.TRANS64.A1T0 RZ, [UR4+0x88], RZ ;  /* 0x000088ffffff99a7 */ /* 0x000fe20008100004 */
[----:B------:R-:W-:-:S06]  /*19c0*/  UISETP.GT.AND UP0, UPT, UR15, UR14, UPT ;  /* 0x0000000e0f00728c */ /* 0x000fcc000bf04270 */
[----:B--2---:R1:W2:Y:S03]  /*19d0*/  SYNCS.PHASECHK.TRANS64.TRYWAIT P0, [UR8+0x30], R2 ;  /* 0x00003002ff0075a7 */ /* 0x0042a60008001108 */
[----:B------:R-:W-:Y:S05]  /*19e0*/  BRA.U !UP0, `(.L_x_26) ;  /* 0x0000000108a87547 */ /* 0x000fea000b800000 */
[----:B------:R-:W-:Y:S01]  /*19f0*/  UIADD3 UR21, UPT, UPT, UR7, UR24, URZ ;  /* 0x0000001807157290 */ /* 0x000fe2000fffe0ff */
[----:B------:R-:W-:-:S11]  /*1a00*/  UMOV UR25, UR6 ;  /* 0x0000000600197c82 */ /* 0x000fd60008000000 */
.L_x_31:
[----:B-1----:R-:W-:Y:S01]  /*1a10*/  ULEA UR17, UR25, UR4, 0x3 ;  /* 0x0000000419117291 */ /* 0x002fe2000f8e18ff */
[----:B--2---:R-:W-:Y:S01]  /*1a20*/  @!P5 MOV R3, 0x8000 ;  /* 0x000080000003d802 */ /* 0x004fe20000000f00 */
[----:B--2---:R-:W-:Y:S10]  /*1a30*/  @P0 BRA `(.L_x_27) ;  /* 0x00000000000c0947 */ /* 0x004ff40003800000 */
[----:B------:R-:W-:-:S04]  /*1a40*/  SHF.L.U32 R5, R15, 0x1f, RZ ;  /* 0x0000001f0f057819 */ /* 0x000fc800000006ff */
[----:B------:R-:W2:Y:S02]  /*1a50*/  SYNCS.PHASECHK.TRANS64.TRYWAIT P0, [UR17+0x30], R5 ;  /* 0x00003005ff0075a7 */ /* 0x000ea40008001111 */
[----:B--2---:R-:W-:Y:S05]  /*1a60*/  @!P0 BRA `(.L_x_28) ;  /* 0x0000006800648947 */ /* 0x004fea0003800000 */
.L_x_27:
[----:B------:R2:W-:Y:S01]  /*1a70*/  @!P5 SYNCS.ARRIVE.TRANS64 RZ, [UR17], R3 ;  /* 0x00000003ffffd9a7 */ /* 0x0005e20008000011 */
[----:B------:R-:W-:Y:S04]  /*1a80*/  BSSY.RECONVERGENT B0, `(.L_x_29) ;  /* 0x0000003000007945 */ /* 0x000fe80003800200 */
[----:B------:R-:W-:Y:S05]  /*1a90*/  @P4 BRA `(.L_x_30) ;  /* 0x0000000000044947 */ /* 0x000fea0003800000 */
[----:B------:R-:W-:Y:S05]  /*1aa0*/  BPT.TRAP 0x1 ;  /* 0x000000040000795c */ /* 0x000fea0000300000 */
.L_x_30:
[----:B------:R-:W-:Y:S05]  /*1ab0*/  BSYNC.RECONVERGENT B0 ;  /* 0x0000000000007941 */ /* 0x000fea0003800200 */
.L_x_29:
        /* <DEDUP_REMOVED lines=20> */
[----:B------:R-:W-:Y:S01]  /*1c00*/  UIADD3 UR8, UPT, UPT, UR8, 0x20400, URZ ;  /* 0x0002040008087890 */ /* 0x000fe2000fffe0ff */
[----:B------:R-:W-:Y:S01]  /*1c10*/  UMOV UR9, UR17 ;  /* 0x0000001100097c82 */ /* 0x000fe20008000000 */
[----:B------:R-:W-:Y:S01]  /*1c20*/  UMOV UR10, UR18 ;  /* 0x00000012000a7c82 */ /* 0x000fe20008000000 */
[----:B------:R-:W-:Y:S01]  /*1c30*/  UIADD3 UR24, UPT, UPT, UR24, 0x1, URZ ;  /* 0x0000000118187890 */ /* 0x000fe2000fffe0ff */
[----:B------:R-:W-:-:S03]  /*1c40*/  UMOV UR25, UR6 ;  /* 0x0000000600197c82 */ /* 0x000fc60008000000 */
[----:B------:R1:W-:Y:S01]  /*1c50*/  UTMALDG.3D [UR16], [UR30], desc[UR26] ;  /* 0x00001a101e0075b4 */ /* 0x0003e20008011000 */
[----:B------:R-:W-:Y:S01]  /*1c60*/  UISETP.NE.AND UP0, UPT, UR24, UR21, UPT ;  /* 0x000000151800728c */ /* 0x000fe2000bf05270 */
[----:B------:R1:W-:Y:S08]  /*1c70*/  UTMALDG.3D [UR8], [UR28], desc[UR26] ;  /* 0x00001a081c0075b4 */ /* 0x0003f00008011000 */
[----:B------:R-:W-:Y:S05]  /*1c80*/  BRA.U UP0, `(.L_x_31) ;  /* 0xfffffffd00607547 */ /* 0x000fea000b83ffff */
.L_x_26:
[C---:B-1----:R-:W-:Y:S01]  /*1c90*/  LEA R2, R14.reuse, UR4, 0x3 ;  /* 0x000000040e027c11 */ /* 0x042fe2000f8e18ff */
[----:B------:R-:W-:Y:S01]  /*1ca0*/  NOP ;  /* 0x0000000000007918 */ /* 0x000fe20000000000 */
[----:B--2---:R-:W-:Y:S02]  /*1cb0*/  SHF.L.U32 R3, R13, 0x1f, RZ ;  /* 0x0000001f0d037819 */ /* 0x004fe400000006ff */
[----:B------:R-:W-:Y:S02]  /*1cc0*/  LEA R4, R14, UR4, 0x4 ;  /* 0x000000040e047c11 */ /* 0x000fe4000f8e20ff */
[----:B------:R-:W1:Y:S02]  /*1cd0*/  SYNCS.PHASECHK.TRANS64.TRYWAIT P0, [R2+URZ+0x90], R3 ;  /* 0x00009003020075a7 */ /* 0x000e6400080011ff */
[----:B-1----:R-:W-:Y:S05]  /*1ce0*/  @!P0 BRA `(.L_x_32) ;  /* 0x0000006400dc8947 */ /* 0x002fea0003800000 */
.L_x_111:
[----:B------:R-:W2:Y:S01]  /*1cf0*/  LDS.128 R4, [R4+0x120] ;  /* 0x0001200004047984 */ /* 0x000ea20000000c00 */
[----:B---3--:R-:W-:Y:S01]  /*1d00*/  ISETP.GE.AND P0, PT, R72, 0x1, PT ;  /* 0x000000014800780c */ /* 0x008fe20003f06270 */
[----:B-1----:R-:W-:Y:S01]  /*1d10*/  VIADD R2, R2, 0xa0 ;  /* 0x000000a002027836 */ /* 0x002fe20000000000 */
[----:B------:R-:W-:Y:S01]  /*1d20*/  @!PT LDS RZ, [RZ] ;  /* 0x00000000fffff984 */ /* 0x000fe20000000800 */
[----:B------:R-:W-:Y:S01]  /*1d30*/  @!PT LDS RZ, [RZ] ;  /* 0x00000000fffff984 */ /* 0x000fe20000000800 */
[----:B------:R-:W-:Y:S01]  /*1d40*/  @!PT LDS RZ, [RZ] ;  /* 0x00000000fffff984 */ /* 0x000fe20000000800 */
[----:B------:R-:W-:Y:S01]  /*1d50*/  @!PT LDS RZ, [RZ] ;  /* 0x00000000fffff984 */ /* 0x000fe20000000800 */
[----:B------:R1:W-:Y:S06]  /*1d60*/  MEMBAR.ALL.CTA ;  /* 0x0000000000007992 */ /* 0x0003ec0000008000 */
[----:B-1----:R-:W1:Y:S01]  /*1d70*/  FENCE.VIEW.ASYNC.S ;  /* 0x00000000000073c6 */ /* 0x002e620000000000 */
[----:B------:R-:W-:-:S04]  /*1d80*/  PRMT R2, RZ, 0x654, R2 ;  /* 0x00000654ff027816 */ /* 0x000fc80000000002 */
[----:B-1----:R1:W-:Y:S01]  /*1d90*/  SYNCS.ARRIVE.TRANS64.RED.A1T0 RZ, [R2+URZ], RZ ;  /* 0x000000ff02ff79a7 */ /* 0x0023e200081004ff */
[----:B--2---:R-:W-:-:S13]  /*1da0*/  LOP3.LUT P2, RZ, R6, 0x1, RZ, 0xc0, !PT ;  /* 0x0000000106ff7812 */ /* 0x004fda000784c0ff */
[----:B------:R-:W-:Y:S01]  /*1db0*/  @P2 SHF.R.U32.HI R3, RZ, 0x10, R5 ;  /* 0x00000010ff032819 */ /* 0x000fe20000011605 */
[----:B------:R-:W-:Y:S01]  /*1dc0*/  VOTEU.ANY UP0, P2 ;  /* 0x0000000000ff7886 */ /* 0x000fe20001000100 */
[----:B------:R-:W-:Y:S02]  /*1dd0*/  @P2 MOV R11, R4 ;  /* 0x00000004000b2202 */ /* 0x000fe40000000f00 */
[----:B------:R-:W-:Y:S02]  /*1de0*/  @P2 R2UR.BROADCAST UR8, R3 ;  /* 0x00000000030822ca */ /* 0x000fe400008e0000 */
[----:B------:R-:W-:-:S11]  /*1df0*/  @P2 LOP3.LUT R8, R5, 0xffff, RZ, 0xc0, !PT ;  /* 0x0000ffff05082812 */ /* 0x000fd600078ec0ff */
[----:B------:R-:W-:Y:S01]  /*1e00*/  @UP0 UMOV UR36, UR8 ;  /* 0x0000000800240c82 */ /* 0x000fe20008000000 */
[----:B-1----:R-:W-:Y:S05]  /*1e10*/  @!P0 BRA `(.L_x_33) ;  /* 0x0000000000b88947 */ /* 0x002fea0003800000 */
[----:B------:R-:W4:Y:S01]  /*1e20*/  LDC.64 R4, c[0x0][0xb18] ;  /* 0x0002c600ff047b82 */ /* 0x000f220000000a00 */
[----:B------:R-:W-:-:S07]  /*1e30*/  ISETP.NE.AND P3, PT, R72, 0x1, PT ;  /* 0x000000014800780c */ /* 0x000fce0003f65270 */
[----:B------:R-:W1:Y:S08]  /*1e40*/  LDC.64 R6, c[0x0][0xb10] ;  /* 0x0002c400ff067b82 */ /* 0x000e700000000a00 */
[----:B------:R-:W2:Y:S08]  /*1e50*/  LDC R16, c[0x0][0xb20] ;  /* 0x0002c800ff107b82 */ /* 0x000eb00000000800 */
[----:B------:R-:W3:Y:S01]  /*1e60*/  LDC R18, c[0x0][0xb0c] ;  /* 0x0002c300ff127b82 */ /* 0x000ee20000000800 */
[----:B----4-:R-:W-:Y:S01]  /*1e70*/  IMAD.HI.U32 R17, R0, R5, RZ ;  /* 0x0000000500117227 */ /* 0x010fe200078e00ff */
[----:B------:R-:W-:-:S03]  /*1e80*/  ISETP.NE.AND P0, PT, R4, 0x1, PT ;  /* 0x000000010400780c */ /* 0x000fc60003f05270 */
[----:B------:R-:W-:-:S03]  /*1e90*/  IMAD.HI.U32 R5, R8, R5, RZ ;  /* 0x0000000508057227 */ /* 0x000fc600078e00ff */
[----:B------:R-:W4:Y:S01]  /*1ea0*/  LDC.64 R2, c[0x0][0xb28] ;  /* 0x0002ca00ff027b82 */ /* 0x000f220000000a00 */
[----:B-1----:R-:W-:-:S04]  /*1eb0*/  IMAD.HI.U32 R20, R9, R6, RZ ;  /* 0x0000000609147227 */ /* 0x002fc800078e00ff */
[----:B------:R-:W-:Y:S01]  /*1ec0*/  IMAD.HI.U32 R22, R11, R6, RZ ;  /* 0x000000060b167227 */ /* 0x000fe200078e00ff */
[----:B------:R-:W-:Y:S02]  /*1ed0*/  SHF.R.U32.HI R20, RZ, R7, R20 ;  /* 0x00000007ff147219 */ /* 0x000fe40000011614 */
[-C--:B--2---:R-:W-:Y:S02]  /*1ee0*/  SHF.R.U32.HI R17, RZ, R16.reuse, R17 ;  /* 0x00000010ff117219 */ /* 0x084fe40000011611 */
[----:B------:R-:W-:Y:S02]  /*1ef0*/  SHF.R.U32.HI R5, RZ, R16, R5 ;  /* 0x00000010ff057219 */ /* 0x000fe40000011605 */
[----:B------:R-:W-:Y:S02]  /*1f00*/  SEL R17, R0, R17, !P0 ;  /* 0x0000001100117207 */ /* 0x000fe40004000000 */
[----:B------:R-:W-:Y:S02]  /*1f10*/  SHF.R.U32.HI R22, RZ, R7, R22 ;  /* 0x00000007ff167219 */ /* 0x000fe40000011616 */
[----:B---3--:R-:W-:-:S02]  /*1f20*/  ISETP.NE.AND P1, PT, R18, 0x1, PT ;  /* 0x000000011200780c */ /* 0x008fc40003f25270 */
[----:B------:R-:W-:Y:S02]  /*1f30*/  SEL R5, R8, R5, !P0 ;  /* 0x0000000508057207 */ /* 0x000fe40004000000 */
[----:B------:R-:W-:Y:S02]  /*1f40*/  SEL R19, R9, R20, !P1 ;  /* 0x0000001409137207 */ /* 0x000fe40004800000 */
[----:B------:R-:W-:Y:S01]  /*1f50*/  SEL R7, R11, R22, !P1 ;  /* 0x000000160b077207 */ /* 0x000fe20004800000 */
[----:B----4-:R-:W-:-:S04]  /*1f60*/  IMAD.HI.U32 R20, R17, R2, RZ ;  /* 0x0000000211147227 */ /* 0x010fc800078e00ff */
[----:B------:R-:W-:Y:S01]  /*1f70*/  IMAD.HI.U32 R6, R19, R2, RZ ;  /* 0x0000000213067227 */ /* 0x000fe200078e00ff */
[----:B------:R-:W-:-:S04]  /*1f80*/  @P3 SHF.R.U32.HI R17, RZ, R3, R20 ;  /* 0x00000003ff113219 */ /* 0x000fc80000011614 */
[----:B------:R-:W-:Y:S01]  /*1f90*/  @P3 SHF.R.U32.HI R19, RZ, R3, R6 ;  /* 0x00000003ff133219 */ /* 0x000fe20000011606 */
[----:B------:R-:W-:-:S04]  /*1fa0*/  IMAD R17, R72, R17, RZ ;  /* 0x0000001148117224 */ /* 0x000fc800078e02ff */
[----:B------:R-:W-:Y:S01]  /*1fb0*/  IMAD R6, R72, R19, RZ ;  /* 0x0000001348067224 */ /* 0x000fe200078e02ff */
[C---:B------:R-:W-:Y:S02]  /*1fc0*/  ISETP.GE.AND P0, PT, R5.reuse, R17, PT ;  /* 0x000000110500720c */ /* 0x040fe40003f06270 */
[----:B------:R-:W-:Y:S02]  /*1fd0*/  IADD3 R17, PT, PT, -R5, RZ, RZ ;  /* 0x000000ff05117210 */ /* 0x000fe40007ffe1ff */
[----:B------:R-:W-:Y:S01]  /*1fe0*/  ISETP.GE.OR P0, PT, R7, R6, P0 ;  /* 0x000000060700720c */ /* 0x000fe20000706670 */
[----:B------:R-:W-:-:S04]  /*1ff0*/  IMAD.HI.U32 R6, R5, R2, RZ ;  /* 0x0000000205067227 */ /* 0x000fc800078e00ff */
[----:B------:R-:W-:Y:S01]  /*2000*/  IMAD R8, R4, R17, R8 ;  /* 0x0000001104087224 */ /* 0x000fe200078e0208 */
[----:B------:R-:W-:-:S04]  /*2010*/  SHF.R.U32.HI R6, RZ, R3, R6 ;  /* 0x00000003ff067219 */ /* 0x000fc80000011606 */
[----:B------:R-:W-:-:S03]  /*2020*/  SEL R6, R5, R6, !P3 ;  /* 0x0000000605067207 */ /* 0x000fc60005800000 */
[----:B------:R-:W-:-:S04]  /*2030*/  @!P0 IMAD.HI.U32 R16, R7, R2, RZ ;  /* 0x0000000207108227 */ /* 0x000fc800078e00ff */
[----:B------:R-:W-:Y:S01]  /*2040*/  IMAD.MOV R2, RZ, RZ, -R6 ;  /* 0x000000ffff027224 */ /* 0x000fe200078e0a06 */
[----:B------:R-:W-:-:S03]  /*2050*/  @!P0 SHF.R.U32.HI R16, RZ, R3, R16 ;  /* 0x00000003ff108219 */ /* 0x000fc60000011610 */
[----:B------:R-:W-:Y:S01]  /*2060*/  IMAD R2, R72, R2, R5 ;  /* 0x0000000248027224 */ /* 0x000fe200078e0205 */
        /* <DEDUP_REMOVED lines=9> */
.L_x_33:
[----:B------:R-:W1:Y:S02]  /*2100*/  LDCU UR8, c[0x0][0xb30] ;  /* 0x00016600ff0877ac */ /* 0x000e640008000800 */
[----:B-1----:R-:W-:-:S09]  /*2110*/  UISETP.NE.AND UP0, UPT, UR8, 0x1, UPT ;  /* 0x000000010800788c */ /* 0x002fd2000bf05270 */
[----:B------:R-:W-:Y:S05]  /*2120*/  BRA.U UP0, `(.L_x_34) ;  /* 0x0000000100407547 */ /* 0x000fea000b800000 */
[----:B------:R-:W1:Y:S08]  /*2130*/  LDC.64 R4, c[0x0][0xb10] ;  /* 0x0002c400ff047b82 */ /* 0x000e700000000a00 */
[----:B------:R-:W2:Y:S08]  /*2140*/  LDC.64 R2, c[0x0][0xb18] ;  /* 0x0002c600ff027b82 */ /* 0x000eb00000000a00 */
[----:B------:R-:W3:Y:S08]  /*2150*/  LDC R6, c[0x0][0xb20] ;  /* 0x0002c800ff067b82 */ /* 0x000ef00000000800 */
[----:B------:R-:W4:Y:S01]  /*2160*/  LDC R16, c[0x0][0xb0c] ;  /* 0x0002c300ff107b82 */ /* 0x000f220000000800 */
[----:B-1----:R-:W-:-:S05]  /*2170*/  IMAD.HI.U32 R4, R11, R4, RZ ;  /* 0x000000040b047227 */ /* 0x002fca00078e00ff */
[----:B------:R-:W-:Y:S01]  /*2180*/  SHF.R.U32.HI R4, RZ, R5, R4 ;  /* 0x00000005ff047219 */ /* 0x000fe20000011604 */
[----:B--2---:R-:W-:Y:S01]  /*2190*/  IMAD.HI.U32 R3, R8, R3, RZ ;  /* 0x0000000308037227 */ /* 0x004fe200078e00ff */
[----:B------:R-:W-:-:S04]  /*21a0*/  ISETP.NE.AND P0, PT, R2, 0x1, PT ;  /* 0x000000010200780c */ /* 0x000fc80003f05270 */
[----:B---3--:R-:W-:-:S04]  /*21b0*/  SHF.R.U32.HI R3, RZ, R6, R3 ;  /* 0x00000006ff037219 */ /* 0x008fc80000011603 */
[----:B------:R-:W-:Y:S02]  /*21c0*/  SEL R3, R8, R3, !P0 ;  /* 0x0000000308037207 */ /* 0x000fe40004000000 */
[----:B----4-:R-:W-:-:S04]  /*21d0*/  ISETP.NE.AND P1, PT, R16, 0x1, PT ;  /* 0x000000011000780c */ /* 0x010fc80003f25270 */
[----:B------:R-:W-:-:S05]  /*21e0*/  SEL R4, R11, R4, !P1 ;  /* 0x000000040b047207 */ /* 0x000fca0004800000 */
[----:B------:R-:W-:Y:S02]  /*21f0*/  IMAD.IADD R5, R3, 0x1, -R4 ;  /* 0x0000000103057824 */ /* 0x000fe400078e0a04 */
[----:B------:R-:W-:Y:S02]  /*2200*/  IMAD.IADD R3, R4, 0x1, -R3 ;  /* 0x0000000104037824 */ /* 0x000fe400078e0a03 */
[----:B------:R-:W-:Y:S02]  /*2210*/  IMAD R11, R5, R16, R11 ;  /* 0x00000010050b7224 */ /* 0x000fe400078e020b */
[----:B------:R-:W-:-:S07]  /*2220*/  IMAD R8, R3, R2, R8 ;  /* 0x0000000203087224 */ /* 0x000fce00078e0208 */
.L_x_34:
[----:B------:R-:W-:Y:S01]  /*2230*/  VIADD R14, R14, 0x1 ;  /* 0x000000010e0e7836 */ /* 0x000fe20000000000 */
[----:B------:R-:W-:Y:S01]  /*2240*/  PLOP3.LUT P1, PT, PT, PT, PT, 0x80, 0x8 ;  /* 0x000000000008781c */ /* 0x000fe20003f2f070 */
[----:B------:R-:W-:Y:S02]  /*2250*/  IMAD.IADD R21, R11, 0x1, R170 ;  /* 0x000000010b157824 */ /* 0x000fe400078e02aa */
[----:B------:R-:W-:Y:S01]  /*2260*/  IMAD.IADD R20, R8, 0x1, R147 ;  /* 0x0000000108147824 */ /* 0x000fe200078e0293 */
[----:B------:R-:W-:-:S04]  /*2270*/  ISETP.NE.AND P0, PT, R14, 0x2, PT ;  /* 0x000000020e00780c */ /* 0x000fc80003f05270 */
[----:B------:R-:W-:Y:S02]  /*2280*/  SEL R2, RZ, 0x1, P0 ;  /* 0x00000001ff027807 */ /* 0x000fe40000000000 */
[----:B------:R-:W-:Y:S02]  /*2290*/  SEL R14, R14, RZ, P0 ;  /* 0x000000ff0e0e7207 */ /* 0x000fe40000000000 */
[----:B------:R-:W-:Y:S01]  /*22a0*/  LOP3.LUT R13, R13, R2, RZ, 0x3c, !PT ;  /* 0x000000020d0d7212 */ /* 0x000fe200078e3cff */
[----:B------:R-:W-:Y:S06]  /*22b0*/  @P2 BRA `(.L_x_35) ;  /* 0xfffffff000a02947 */ /* 0x000fec000383ffff */
[----:B------:R-:W-:Y:S01]  /*22c0*/  UIADD3 UR4, UPT, UPT, UR4, 0x30, URZ ;  /* 0x0000003004047890 */ /* 0x000fe2000fffe0ff */
[----:B------:R-:W-:-:S03]  /*22d0*/  SHF.L.U32 R3, R15, 0x1f, RZ ;  /* 0x0000001f0f037819 */ /* 0x000fc600000006ff */
[----:B------:R-:W-:-:S09]  /*22e0*/  ULEA UR5, UR6, UR4, 0x3 ;  /* 0x0000000406057291 */ /* 0x000fd2000f8e18ff */
[----:B------:R-:W1:Y:S02]  /*22f0*/  SYNCS.PHASECHK.TRANS64.TRYWAIT P0, [UR5], R3 ;  /* 0x00000003ff0075a7 */ /* 0x000e640008001105 */
[----:B-1----:R-:W-:Y:S05]  /*2300*/  @!P0 BRA `(.L_x_36) ;  /* 0x0000006000688947 */ /* 0x002fea0003800000 */
.L_x_113:
[----:B------:R-:W-:-:S04]  /*2310*/  UIADD3 UR6, UPT, UPT, UR6, 0x1, URZ ;  /* 0x0000000106067890 */ /* 0x000fc8000fffe0ff */
[----:B------:R-:W-:-:S04]  /*2320*/  UISETP.NE.AND UP0, UPT, UR6, 0x6, UPT ;  /* 0x000000060600788c */ /* 0x000fc8000bf05270 */
[----:B------:R-:W-:Y:S02]  /*2330*/  USEL UR7, URZ, 0x1, UP0 ;  /* 0x00000001ff077887 */ /* 0x000fe40008000000 */
[----:B------:R-:W-:-:S04]  /*2340*/  USEL UR6, UR6, URZ, UP0 ;  /* 0x000000ff06067287 */ /* 0x000fc80008000000 */
[----:B------:R-:W-:Y:S01]  /*2350*/  ULEA UR5, UR6, UR4, 0x3 ;  /* 0x0000000406057291 */ /* 0x000fe2000f8e18ff */
[----:B------:R-:W-:-:S04]  /*2360*/  LOP3.LUT R2, R15, UR7, RZ, 0x3c, !PT ;  /* 0x000000070f027c12 */ /* 0x000fc8000f8e3cff */
[----:B-1----:R-:W-:-:S04]  /*2370*/  SHF.L.U32 R3, R2, 0x1f, RZ ;  /* 0x0000001f02037819 */ /* 0x002fc800000006ff */
[----:B------:R-:W1:Y:S02]  /*2380*/  SYNCS.PHASECHK.TRANS64.TRYWAIT P0, [UR5], R3 ;  /* 0x00000003ff0075a7 */ /* 0x000e640008001105 */
[----:B-1----:R-:W-:Y:S05]  /*2390*/  @!P0 BRA `(.L_x_37) ;  /* 0x00000060005c8947 */ /* 0x002fea0003800000 */
.L_x_115:
        /* <DEDUP_REMOVED lines=9> */
.L_x_117:
        /* <DEDUP_REMOVED lines=9> */
.L_x_119:
        /* <DEDUP_REMOVED lines=9> */
.L_x_121:
[----:B------:R-:W-:-:S04]  /*2550*/  UIADD3 UR6, UPT, UPT, UR6, 0x1, URZ ;  /* 0x0000000106067890 */ /* 0x000fc8000fffe0ff */
[----:B------:R-:W-:-:S04]  /*2560*/  UISETP.NE.AND UP0, UPT, UR6, 0x6, UPT ;  /* 0x000000060600788c */ /* 0x000fc8000bf05270 */
[----:B------:R-:W-:Y:S02]  /*2570*/  USEL UR5, URZ, 0x1, UP0 ;  /* 0x00000001ff057887 */ /* 0x000fe40008000000 */
[----:B------:R-:W-:-:S04]  /*2580*/  USEL UR6, UR6, URZ, UP0 ;  /* 0x000000ff06067287 */ /* 0x000fc80008000000 */
[----:B------:R-:W-:Y:S01]  /*2590*/  ULEA UR6, UR6, UR4, 0x3 ;  /* 0x0000000406067291 */ /* 0x000fe2000f8e18ff */
[----:B-1----:R-:W-:-:S04]  /*25a0*/  LOP3.LUT R3, R2, UR5, RZ, 0x3c, !PT ;  /* 0x0000000502037c12 */ /* 0x002fc8000f8e3cff */
[----:B------:R-:W-:Y:S01]  /*25b0*/  SHF.L.U32 R3, R3, 0x1f, RZ ;  /* 0x0000001f03037819 */ /* 0x000fe200000006ff */
[----:B----4-:R-:W-:-:S07]  /*25c0*/  IMAD.U32 R0, RZ, RZ, UR6 ;  /* 0x00000006ff007e24 */ /* 0x010fce000f8e00ff */
.L_x_41:
[----:B-1----:R1:W2:Y:S02]  /*25d0*/  SYNCS.PHASECHK.TRANS64.TRYWAIT P0, [R0+URZ], R3 ;  /* 0x00000003000075a7 */ /* 0x0022a400080011ff */
[----:B--2---:R-:W-:Y:S05]  /*25e0*/  @!P0 NANOSLEEP.SYNCS 0x989680 ;  /* 0x009896800000895d */ /* 0x004fea0003900000 */
[----:B------:R-:W2:Y:S02]  /*25f0*/  @!P0 SYNCS.PHASECHK.TRANS64 P0, [R0+URZ], R3 ;  /* 0x00000003000085a7 */ /* 0x000ea400080010ff */
[----:B--2---:R-:W-:Y:S05]  /*2600*/  @P0 EXIT ;  /* 0x000000000000094d */ /* 0x004fea0003800000 */
[----:B------:R-:W-:Y:S05]  /*2610*/  BRA `(.L_x_41) ;  /* 0xfffffffc00ec7947 */ /* 0x000fea000383ffff */
.L_x_17:
[----:B------:R-:W-:-:S04]  /*2620*/  UISETP.NE.AND UP1, UPT, UR37, URZ, UPT ;  /* 0x000000ff2500728c */ /* 0x000fc8000bf25270 */
[----:B------:R-:W-:-:S09]  /*2630*/  UISETP.NE.OR UP1, UPT, UR8, 0x1, UP1 ;  /* 0x000000010800788c */ /* 0x000fd20008f25670 */
[----:B------:R-:W-:Y:S05]  /*2640*/  BRA.U UP1, `(.L_x_42) ;  /* 0x0000000501487547 */ /* 0x000fea000b800000 */
[----:B------:R-:W-:Y:S01]  /*2650*/  ISETP.NE.AND P2, PT, R2, RZ, PT ;  /* 0x000000ff0200720c */ /* 0x000fe20003f45270 */
[----:B------:R-:W-:Y:S01]  /*2660*/  IMAD.MOV.U32 R12, RZ, RZ, 0x1 ;  /* 0x00000001ff0c7424 */ /* 0x000fe200078e00ff */
[----:B------:R-:W-:Y:S02]  /*2670*/  CS2R R10, SRZ ;  /* 0x00000000000a7805 */ /* 0x000fe4000001ff00 */
[----:B------:R-:W-:Y:S01]  /*2680*/  CS2R R8, SRZ ;  /* 0x0000000000087805 */ /* 0x000fe2000001ff00 */
[----:B------:R-:W-:Y:S01]  /*2690*/  UMOV UR4, 0x400 ;  /* 0x0000040000047882 */ /* 0x000fe20000000000 */
[----:B------:R-:W-:Y:S01]  /*26a0*/  UMOV UR6, URZ ;  /* 0x000000ff00067c82 */ /* 0x000fe20008000000 */
[----:B------:R-:W-:-:S12]  /*26b0*/  ULEA UR37, UR37, UR4, 0x18 ;  /* 0x0000000425257291 */ /* 0x000fd8000f8ec0ff */
.L_x_46:
[----:B------:R-:W-:Y:S02]  /*26c0*/  LEA R0, R8, UR37, 0x3 ;  /* 0x0000002508007c11 */ /* 0x000fe4000f8e18ff */
[----:B------:R-:W-:-:S03]  /*26d0*/  SHF.L.U32 R5, R9, 0x1f, RZ ;  /* 0x0000001f09057819 */ /* 0x000fc600000006ff */
[----:B------:R-:W-:Y:S01]  /*26e0*/  VIADD R4, R0, 0x100 ;  /* 0x0000010000047836 */ /* 0x000fe20000000000 */
[----:B------:R-:W1:Y:S02]  /*26f0*/  SYNCS.PHASECHK.TRANS64.TRYWAIT P0, [R0+URZ+0xf0], R5 ;  /* 0x0000f005000075a7 */ /* 0x000e6400080011ff */
[----:B-1----:R-:W-:Y:S05]  /*2700*/  @!P0 BRA `(.L_x_43) ;  /* 0x0000005c00e08947 */ /* 0x002fea0003800000 */
.L_x_122:
[----:B------:R-:W-:Y:S01]  /*2710*/  ULEA UR5, UR6, UR37, 0x3 ;  /* 0x0000002506057291 */ /* 0x000fe2000f8e18ff */
[----:B------:R-:W-:Y:S02]  /*2720*/  PRMT R4, RZ, 0x654, R4 ;  /* 0x00000654ff047816 */ /* 0x000fe40000000004 */
[----:B-1----:R-:W-:Y:S01]  /*2730*/  SHF.L.U32 R5, R12, 0x1f, RZ ;  /* 0x0000001f0c057819 */ /* 0x002fe200000006ff */
[----:B------:R-:W-:Y:S01]  /*2740*/  UIADD3 UR4, UPT, UPT, UR5, 0x90, URZ ;  /* 0x0000009005047890 */ /* 0x000fe2000fffe0ff */
[----:B------:R1:W-:Y:S05]  /*2750*/  SYNCS.ARRIVE.TRANS64.RED.A1T0 RZ, [R4+URZ], RZ ;  /* 0x000000ff04ff79a7 */ /* 0x0003ea00081004ff */
[----:B------:R-:W-:Y:S01]  /*2760*/  IMAD.U32 R7, RZ, RZ, UR4 ;  /* 0x00000004ff077e24 */ /* 0x000fe2000f8e00ff */
[----:B------:R-:W2:Y:S04]  /*2770*/  SYNCS.PHASECHK.TRANS64.TRYWAIT P0, [UR5+0xa0], R5 ;  /* 0x0000a005ff0075a7 */ /* 0x000ea80008001105 */
[----:B------:R-:W-:Y:S01]  /*2780*/  PRMT R6, R2, 0x654, R7 ;  /* 0x0000065402067816 */ /* 0x000fe20000000007 */
[----:B-1----:R-:W-:Y:S01]  /*2790*/  @!P2 IMAD.MOV.U32 R4, RZ, RZ, 0x10 ;  /* 0x00000010ff04a424 */ /* 0x002fe200078e00ff */
[----:B--2---:R-:W-:Y:S06]  /*27a0*/  @!P0 BRA `(.L_x_44) ;  /* 0x0000005c00cc8947 */ /* 0x004fec0003800000 */
.L_x_124:
[----:B------:R-:W-:Y:S01]  /*27b0*/  ULEA UR4, UR6, UR37, 0x4 ;  /* 0x0000002506047291 */ /* 0x000fe2000f8e20ff */
[----:B------:R-:W-:Y:S01]  /*27c0*/  SEL R3, R6, R3, !P2 ;  /* 0x0000000306037207 */ /* 0x000fe20005000000 */
[----:B------:R-:W-:Y:S01]  /*27d0*/  UIADD3 UR5, UPT, UPT, UR5, 0x90, URZ ;  /* 0x0000009005057890 */ /* 0x000fe2000fffe0ff */
[----:B-1----:R-:W-:Y:S01]  /*27e0*/  LEA R0, R11, UR37, 0x3 ;  /* 0x000000250b007c11 */ /* 0x002fe2000f8e18ff */
[----:B------:R-:W-:Y:S01]  /*27f0*/  UIADD3 UR4, UPT, UPT, UR4, 0x120, URZ ;  /* 0x0000012004047890 */ /* 0x000fe2000fffe0ff */
[----:B------:R-:W-:Y:S01]  /*2800*/  SHF.L.U32 R5, R10, 0x1f, RZ ;  /* 0x0000001f0a057819 */ /* 0x000fe200000006ff */
[----:B------:R1:W-:Y:S01]  /*2810*/  @!P2 SYNCS.ARRIVE.TRANS64.RED RZ, [R3+URZ], R4 ;  /* 0x0000000403ffa9a7 */ /* 0x0003e200080004ff */
[----:B------:R-:W-:Y:S01]  /*2820*/  UIADD3 UR6, UPT, UPT, UR6, 0x1, URZ ;  /* 0x0000000106067890 */ /* 0x000fe2000fffe0ff */
[----:B------:R-:W-:-:S03]  /*2830*/  VIADD R8, R8, 0x1 ;  /* 0x0000000108087836 */ /* 0x000fc60000000000 */
[----:B------:R-:W-:Y:S02]  /*2840*/  UISETP.NE.AND UP0, UPT, UR6, 0x2, UPT ;  /* 0x000000020600788c */ /* 0x000fe4000bf05270 */
[----:B------:R-:W-:Y:S06]  /*2850*/  UGETNEXTWORKID.BROADCAST [UR4], [UR5] ;  /* 0x00000000040073ca */ /* 0x000fec0008000100 */
[----:B------:R-:W-:Y:S01]  /*2860*/  USEL UR4, URZ, 0x1, UP0 ;  /* 0x00000001ff047887 */ /* 0x000fe20008000000 */
[----:B------:R-:W-:Y:S01]  /*2870*/  ISETP.NE.AND P0, PT, R8, 0x2, PT ;  /* 0x000000020800780c */ /* 0x000fe20003f05270 */
[----:B------:R-:W-:Y:S01]  /*2880*/  USEL UR6, UR6, URZ, UP0 ;  /* 0x000000ff06067287 */ /* 0x000fe20008000000 */
[----:B------:R-:W2:Y:S03]  /*2890*/  SYNCS.PHASECHK.TRANS64.TRYWAIT P1, [R0+URZ+0x90], R5 ;  /* 0x00009005000075a7 */ /* 0x000ea600080211ff */
[----:B------:R-:W-:Y:S01]  /*28a0*/  LOP3.LUT R12, R12, UR4, RZ, 0x3c, !PT ;  /* 0x000000040c0c7c12 */ /* 0x000fe2000f8e3cff */
[----:B-12---:R-:W-:Y:S07]  /*28b0*/  @!P1 BRA `(.L_x_45) ;  /* 0x0000005c00a09947 */ /* 0x006fee0003800000 */
.L_x_125:
[C---:B------:R-:W-:Y:S01]  /*28c0*/  LEA R4, R11.reuse, UR37, 0x4 ;  /* 0x000000250b047c11 */ /* 0x040fe2000f8e20ff */
[----:B-1----:R-:W-:Y:S01]  /*28d0*/  VIADD R0, R0, 0xa0 ;  /* 0x000000a000007836 */ /* 0x002fe20000000000 */
[----:B------:R-:W-:Y:S01]  /*28e0*/  SEL R8, R8, RZ, P0 ;  /* 0x000000ff08087207 */ /* 0x000fe20000000000 */
[----:B------:R-:W-:-:S03]  /*28f0*/  VIADD R11, R11, 0x1 ;  /* 0x000000010b0b7836 */ /* 0x000fc60000000000 */
[----:B------:R-:W1:Y:S01]  /*2900*/  LDS.128 R4, [R4+0x120] ;  /* 0x0001200004047984 */ /* 0x000e620000000c00 */
[----:B------:R-:W-:Y:S02]  /*2910*/  PRMT R0, RZ, 0x654, R0 ;  /* 0x00000654ff007816 */ /* 0x000fe40000000000 */
[C---:B------:R-:W-:Y:S01]  /*2920*/  ISETP.NE.AND P1, PT, R11.reuse, 0x2, PT ;  /* 0x000000020b00780c */ /* 0x040fe20003f25270 */
[----:B------:R-:W-:Y:S01]  /*2930*/  @!PT LDS RZ, [RZ] ;  /* 0x00000000fffff984 */ /* 0x000fe20000000800 */
[----:B------:R-:W-:Y:S01]  /*2940*/  @!PT LDS RZ, [RZ] ;  /* 0x00000000fffff984 */ /* 0x000fe20000000800 */
[----:B------:R-:W-:Y:S01]  /*2950*/  @!PT LDS RZ, [RZ] ;  /* 0x00000000fffff984 */ /* 0x000fe20000000800 */
[----:B------:R-:W-:Y:S01]  /*2960*/  @!PT LDS RZ, [RZ] ;  /* 0x00000000fffff984 */ /* 0x000fe20000000800 */
[----:B------:R2:W-:Y:S06]  /*2970*/  MEMBAR.ALL.CTA ;  /* 0x0000000000007992 */ /* 0x0005ec0000008000 */
[----:B--2---:R-:W2:Y:S01]  /*2980*/  FENCE.VIEW.ASYNC.S ;  /* 0x00000000000073c6 */ /* 0x004ea20000000000 */
[----:B------:R-:W-:Y:S01]  /*2990*/  SEL R11, R11, RZ, P1 ;  /* 0x000000ff0b0b7207 */ /* 0x000fe20000800000 */
[----:B--2---:R2:W-:Y:S01]  /*29a0*/  SYNCS.ARRIVE.TRANS64.RED.A1T0 RZ, [R0+URZ], RZ ;  /* 0x000000ff00ff79a7 */ /* 0x0045e200081004ff */
[----:B-1----:R-:W-:-:S02]  /*29b0*/  LOP3.LUT P3, RZ, R6, 0x1, RZ, 0xc0, !PT ;  /* 0x0000000106ff7812 */ /* 0x002fc4000786c0ff */
[----:B------:R-:W-:-:S04]  /*29c0*/  SEL R5, RZ, 0x1, P1 ;  /* 0x00000001ff057807 */ /* 0x000fc80000800000 */
[----:B------:R-:W-:Y:S02]  /*29d0*/  LOP3.LUT R10, R10, R5, RZ, 0x3c, !PT ;  /* 0x000000050a0a7212 */ /* 0x000fe400078e3cff */
[----:B--2---:R-:W-:-:S04]  /*29e0*/  SEL R0, RZ, 0x1, P0 ;  /* 0x00000001ff007807 */ /* 0x004fc80000000000 */
[----:B------:R-:W-:Y:S01]  /*29f0*/  LOP3.LUT R9, R9, R0, RZ, 0x3c, !PT ;  /* 0x0000000009097212 */ /* 0x000fe200078e3cff */
[----:B------:R-:W-:Y:S06]  /*2a00*/  @P3 BRA `(.L_x_46) ;  /* 0xfffffffc002c3947 */ /* 0x000fec000383ffff */
[----:B------:R-:W-:Y:S01]  /*2a10*/  ULEA UR5, UR6, UR37, 0x3 ;  /* 0x0000002506057291 */ /* 0x000fe2000f8e18ff */
[----:B------:R-:W-:-:S08]  /*2a20*/  SHF.L.U32 R3, R12, 0x1f, RZ ;  /* 0x0000001f0c037819 */ /* 0x000fd000000006ff */
[----:B------:R-:W1:Y:S02]  /*2a30*/  SYNCS.PHASECHK.TRANS64 P0, [UR5+0xa0], R3 ;  /* 0x0000a003ff0075a7 */ /* 0x000e640008001005 */
[----:B-1----:R-:W-:Y:S05]  /*2a40*/  @P0 BRA `(.L_x_47) ;  /* 0x0000000000080947 */ /* 0x002fea0003800000 */
[----:B------:R-:W1:Y:S02]  /*2a50*/  SYNCS.PHASECHK.TRANS64.TRYWAIT P0, [UR5+0xa0], R3 ;  /* 0x0000a003ff0075a7 */ /* 0x000e640008001105 */
[----:B-1----:R-:W-:Y:S05]  /*2a60*/  @!P0 BRA `(.L_x_48) ;  /* 0x0000005c00488947 */ /* 0x002fea0003800000 */
.L_x_47:
[----:B------:R-:W-:-:S04]  /*2a70*/  UIADD3 UR4, UPT, UPT, UR6, 0x1, URZ ;  /* 0x0000000106047890 */ /* 0x000fc8000fffe0ff */
[----:B------:R-:W-:-:S04]  /*2a80*/  UISETP.NE.AND UP0, UPT, UR4, 0x2, UPT ;  /* 0x000000020400788c */ /* 0x000fc8000bf05270 */
[----:B------:R-:W-:Y:S02]  /*2a90*/  USEL UR7, URZ, 0x1, UP0 ;  /* 0x00000001ff077887 */ /* 0x000fe40008000000 */
[----:B------:R-:W-:-:S04]  /*2aa0*/  USEL UR4, UR4, URZ, UP0 ;  /* 0x000000ff04047287 */ /* 0x000fc80008000000 */
[----:B------:R-:W-:Y:S01]  /*2ab0*/  ULEA UR4, UR4, UR37, 0x3 ;  /* 0x0000002504047291 */ /* 0x000fe2000f8e18ff */
[----:B-1----:R-:W-:-:S04]  /*2ac0*/  LOP3.LUT R3, R12, UR7, RZ, 0x3c, !PT ;  /* 0x000000070c037c12 */ /* 0x002fc8000f8e3cff */
[----:B------:R-:W-:-:S04]  /*2ad0*/  SHF.L.U32 R0, R3, 0x1f, RZ ;  /* 0x0000001f03007819 */ /* 0x000fc800000006ff */
[----:B------:R-:W1:Y:S02]  /*2ae0*/  SYNCS.PHASECHK.TRANS64 P0, [UR4+0xa0], R0 ;  /* 0x0000a000ff0075a7 */ /* 0x000e640008001004 */
[----:B-1----:R-:W-:Y:S05]  /*2af0*/  @P0 EXIT ;  /* 0x000000000000094d */ /* 0x002fea0003800000 */
[----:B------:R-:W-:Y:S02]  /*2b00*/  SHF.L.U32 R3, R3, 0x1f, RZ ;  /* 0x0000001f03037819 */ /* 0x000fe400000006ff */
[----:B------:R-:W-:-:S07]  /*2b10*/  MOV R0, UR4 ;  /* 0x0000000400007c02 */ /* 0x000fce0008000f00 */
.L_x_49:
[----:B-1----:R1:W2:Y:S02]  /*2b20*/  SYNCS.PHASECHK.TRANS64.TRYWAIT P0, [R0+URZ+0xa0], R3 ;  /* 0x0000a003000075a7 */ /* 0x0022a400080011ff */
[----:B--2---:R-:W-:Y:S05]  /*2b30*/  @!P0 NANOSLEEP.SYNCS 0x989680 ;  /* 0x009896800000895d */ /* 0x004fea0003900000 */
[----:B------:R-:W2:Y:S02]  /*2b40*/  @!P0 SYNCS.PHASECHK.TRANS64 P0, [R0+URZ+0xa0], R3 ;  /* 0x0000a003000085a7 */ /* 0x000ea400080010ff */
[----:B--2---:R-:W-:Y:S05]  /*2b50*/  @P0 EXIT ;  /* 0x000000000000094d */ /* 0x004fea0003800000 */
[----:B------:R-:W-:Y:S05]  /*2b60*/  BRA `(.L_x_49) ;  /* 0xfffffffc00ec7947 */ /* 0x000fea000383ffff */
.L_x_42:
[----:B------:R-:W-:-:S09]  /*2b70*/  UISETP.NE.AND UP1, UPT, UR8, URZ, UPT ;  /* 0x000000ff0800728c */ /* 0x000fd2000bf25270 */
[----:B------:R-:W-:Y:S05]  /*2b80*/  BRA.U UP1, `(.L_x_50) ;  /* 0x0000000d01b47547 */ /* 0x000fea000b800000 */
[----:B------:R-:W-:Y:S01]  /*2b90*/  UMOV UR4, 0x40 ;  /* 0x0000004000047882 */ /* 0x000fe20000000000 */
[----:B------:R-:W-:Y:S01]  /*2ba0*/  NOP ;  /* 0x0000000000007918 */ /* 0x000fe20000000000 */
[----:B------:R-:W-:Y:S01]  /*2bb0*/  ULEA UR4, UR37, UR4, 0x18 ;  /* 0x0000000425047291 */ /* 0x000fe2000f8ec0ff */
[----:B------:R-:W-:Y:S02]  /*2bc0*/  UMOV UR5, 0x400 ;  /* 0x0000040000057882 */ /* 0x000fe40000000000 */
[----:B------:R-:W-:-:S06]  /*2bd0*/  ULEA UR37, UR37, UR5, 0x18 ;  /* 0x0000000525257291 */ /* 0x000fcc000f8ec0ff */
[----:B------:R-:W1:Y:S02]  /*2be0*/  LDS.U8 R0, [UR4+0x1c] ;  /* 0x00001c04ff007984 */ /* 0x000e640008000000 */
[----:B-1----:R-:W-:-:S13]  /*2bf0*/  ISETP.NE.AND P0, PT, R0, RZ, PT ;  /* 0x000000ff0000720c */ /* 0x002fda0003f05270 */
[----:B------:R-:W-:Y:S05]  /*2c00*/  @P0 BRA `(.L_x_51) ;  /* 0x0000000000580947 */ /* 0x000fea0003800000 */
[----:B------:R-:W-:-:S13]  /*2c10*/  ELECT P0, URZ, PT ;  /* 0x0000000000ff782f */ /* 0x000fda0003800000 */
[----:B------:R-:W-:Y:S05]  /*2c20*/  @!P0 BRA `(.L_x_52) ;  /* 0x0000000000608947 */ /* 0x000fea0003800000 */
[----:B------:R-:W-:Y:S01]  /*2c30*/  UMOV UR5, 0x10 ;  /* 0x0000001000057882 */ /* 0x000fe20000000000 */
[----:B------:R-:W-:Y:S01]  /*2c40*/  HFMA2 R0, -RZ, RZ, 0, 5.9604644775390625e-08 ;  /* 0x00000001ff007431 */ /* 0x000fe200000001ff */
[----:B------:R-:W-:-:S03]  /*2c50*/  MOV R2, 0xffff ;  /* 0x0000ffff00027802 */ /* 0x000fc60000000f00 */
[----:B------:R-:W-:Y:S04]  /*2c60*/  DEPBAR.LE SB1, 0x36 ;  /* 0x00009d800000791a */ /* 0x000fe80000000000 */
[----:B------:R-:W1:Y:S02]  /*2c70*/  UTCATOMSWS.FIND_AND_SET.ALIGN UP0, UR5, UR5 ;  /* 0x00000005000575e3 */ /* 0x000e640008000800 */
[----:B-1----:R-:W-:Y:S01]  /*2c80*/  MOV R3, UR5 ;  /* 0x0000000500037c02 */ /* 0x002fe20008000f00 */
[----:B------:R-:W-:Y:S06]  /*2c90*/  BRA.U UP0, `(.L_x_53) ;  /* 0x0000000100187547 */ /* 0x000fec000b800000 */
.L_x_54:
[----:B------:R-:W-:Y:S05]  /*2ca0*/  NANOSLEEP 0x64 ;  /* 0x000000640000795d */ /* 0x000fea0003800000 */
[----:B------:R-:W-:-:S05]  /*2cb0*/  UMOV UR5, 0x10 ;  /* 0x0000001000057882 */ /* 0x000fca0000000000 */
[----:B------:R-:W-:Y:S04]  /*2cc0*/  DEPBAR.LE SB1, 0x36 ;  /* 0x00009d800000791a */ /* 0x000fe80000000000 */
[----:B------:R-:W1:Y:S02]  /*2cd0*/  UTCATOMSWS.FIND_AND_SET.ALIGN UP0, UR5, UR5 ;  /* 0x00000005000575e3 */ /* 0x000e640008000800 */
[----:B-1----:R-:W-:Y:S01]  /*2ce0*/  MOV R3, UR5 ;  /* 0x0000000500037c02 */ /* 0x002fe20008000f00 */
[----:B------:R-:W-:Y:S05]  /*2cf0*/  BRA.U !UP0, `(.L_x_54) ;  /* 0xfffffffd08e87547 */ /* 0x000fea000b83ffff */
.L_x_53:
[-C--:B------:R-:W-:Y:S02]  /*2d00*/  SHF.L.U32 R2, R2, R3.reuse, RZ ;  /* 0x0000000302027219 */ /* 0x080fe400000006ff */
[----:B------:R-:W-:Y:S01]  /*2d10*/  SHF.L.U32 R0, R0, R3, RZ ;  /* 0x0000000300007219 */ /* 0x000fe200000006ff */
[----:B------:R-:W-:Y:S02]  /*2d20*/  IMAD.SHL.U32 R3, R3, 0x20, RZ ;  /* 0x0000002003037824 */ /* 0x000fe400078e00ff */
[----:B------:R1:W-:Y:S04]  /*2d30*/  ATOMS.OR RZ, [UR4+0x14], R2 ;  /* 0x00001402ffff798c */ /* 0x0003e8000b000004 */
[----:B------:R1:W-:Y:S04]  /*2d40*/  ATOMS.OR RZ, [UR4+0x18], R0 ;  /* 0x00001800ffff798c */ /* 0x0003e8000b000004 */
[----:B------:R1:W-:Y:S01]  /*2d50*/  STS [UR37+0x140], R3 ;  /* 0x00014003ff007988 */ /* 0x0003e20008000825 */
[----:B------:R-:W-:Y:S05]  /*2d60*/  BRA `(.L_x_52) ;  /* 0x0000000000107947 */ /* 0x000fea0003800000 */
.L_x_51:
[----:B------:R-:W-:Y:S02]  /*2d70*/  MOV R0, 0xffffffff ;  /* 0xffffffff00007802 */ /* 0x000fe40000000f00 */
[----:B------:R-:W-:-:S03]  /*2d80*/  MOV R2, 0x2db0 ;  /* 0x00002db000027802 */ /* 0x000fc60000000f00 */
[----:B------:R1:W-:Y:S04]  /*2d90*/  STS [UR37+0x140], R0 ;  /* 0x00014000ff007988 */ /* 0x0003e80008000825 */
[----:B-1-3-5:R-:W-:Y:S05]  /*2da0*/  CALL.REL.NOINC `($__internal_1_$__cuda_sm10x_tcgen05_guardrail_trap_phase_invalid_during_alloc) ;  /* 0x0000006000047944 */ /* 0x02afea0003c00000 */
.L_x_52:
[----:B------:R-:W-:Y:S05]  /*2db0*/  WARPSYNC.ALL ;  /* 0x0000000000007948 */ /* 0x000fea0003800000 */
[----:B------:R-:W2:Y:S01]  /*2dc0*/  S2UR UR5, SR_CgaCtaId ;  /* 0x00000000000579c3 */ /* 0x000ea20000008800 */
[----:B------:R-:W-:Y:S01]  /*2dd0*/  UMOV UR4, 0x400 ;  /* 0x0000040000047882 */ /* 0x000fe20000000000 */
[----:B------:R-:W-:-:S06]  /*2de0*/  NOP ;  /* 0x0000000000007918 */ /* 0x000fcc0000000000 */
[----:B------:R-:W-:Y:S06]  /*2df0*/  BAR.ARV 0x6, 0xa0 ;  /* 0x0182800000007b1d */ /* 0x000fec0000002000 */
[----:B------:R-:W4:Y:S01]  /*2e00*/  LDCU UR7, c[0x0][0x38c] ;  /* 0x00007180ff0777ac */ /* 0x000f220008000800 */
[----:B------:R-:W-:Y:S01]  /*2e10*/  IMAD.MOV.U32 R11, RZ, RZ, 0x1 ;  /* 0x00000001ff0b7424 */ /* 0x000fe200078e00ff */
[----:B------:R-:W-:Y:S01]  /*2e20*/  CS2R R8, SRZ ;  /* 0x0000000000087805 */ /* 0x000fe2000001ff00 */
[----:B------:R-:W-:Y:S01]  /*2e30*/  IMAD.MOV.U32 R10, RZ, RZ, RZ ;  /* 0x000000ffff0a7224 */ /* 0x000fe200078e00ff */
[----:B------:R-:W3:Y:S01]  /*2e40*/  LDCU UR6, c[0x0][0x38c] ;  /* 0x00007180ff0677ac */ /* 0x000ee20008000800 */
[----:B------:R-:W-:Y:S01]  /*2e50*/  UMOV UR15, URZ ;  /* 0x000000ff000f7c82 */ /* 0x000fe20008000000 */
[----:B------:R-:W-:Y:S01]  /*2e60*/  UMOV UR14, URZ ;  /* 0x000000ff000e7c82 */ /* 0x000fe20008000000 */
[----:B--2---:R-:W-:Y:S01]  /*2e70*/  ULEA UR5, UR5, UR4, 0x18 ;  /* 0x0000000405057291 */ /* 0x004fe2000f8ec0ff */
[----:B------:R-:W-:Y:S01]  /*2e80*/  UMOV UR24, 0x0 ;  /* 0x0000000000187882 */ /* 0x000fe20000000000 */
[----:B------:R-:W-:-:S02]  /*2e90*/  UMOV UR25, 0x8200490 ;  /* 0x0820049000197882 */ /* 0x000fc40000000000 */
[----:B------:R-:W-:Y:S02]  /*2ea0*/  UIADD3 UR10, UPT, UPT, UR5, 0x8400, URZ ;  /* 0x00008400050a7890 */ /* 0x000fe4000fffe0ff */
[----:B------:R-:W-:Y:S02]  /*2eb0*/  UIADD3 UR11, UPT, UPT, UR5, 0x20400, URZ ;  /* 0x00020400050b7890 */ /* 0x000fe4000fffe0ff */
[----:B----4-:R-:W-:Y:S01]  /*2ec0*/  UIADD3 UR7, UPT, UPT, UR7, 0x7f, URZ ;  /* 0x0000007f07077890 */ /* 0x010fe2000fffe0ff */
[----:B-1----:R-:W1:Y:S01]  /*2ed0*/  LDS R0, [UR5+0x140] ;  /* 0x00014005ff007984 */ /* 0x002e620008000800 */
[----:B------:R-:W-:Y:S02]  /*2ee0*/  USHF.R.U32.HI UR10, URZ, 0x4, UR10 ;  /* 0x00000004ff0a7899 */ /* 0x000fe4000801160a */
[----:B------:R-:W-:Y:S02]  /*2ef0*/  USHF.R.S32.HI UR4, URZ, 0x1f, UR7 ;  /* 0x0000001fff047899 */ /* 0x000fe40008011407 */
[----:B------:R-:W-:-:S02]  /*2f00*/  USHF.R.U32.HI UR11, URZ, 0x4, UR11 ;  /* 0x00000004ff0b7899 */ /* 0x000fc4000801160b */
[----:B------:R-:W-:Y:S02]  /*2f10*/  ULEA.HI UR4, UR4, UR7, URZ, 0x7 ;  /* 0x0000000704047291 */ /* 0x000fe4000f8f38ff */
[----:B------:R-:W-:Y:S02]  /*2f20*/  ULOP3.LUT UR10, UR10, 0x3fff, URZ, 0xc0, !UPT ;  /* 0x00003fff0a0a7892 */ /* 0x000fe4000f8ec0ff */
[----:B------:R-:W-:Y:S02]  /*2f30*/  USHF.R.S32.HI UR4, URZ, 0x7, UR4 ;  /* 0x00000007ff047899 */ /* 0x000fe40008011404 */
[----:B------:R-:W-:Y:S02]  /*2f40*/  ULOP3.LUT UR11, UR11, 0x3fff, URZ, 0xc0, !UPT ;  /* 0x00003fff0b0b7892 */ /* 0x000fe4000f8ec0ff */
[----:B------:R-:W-:Y:S01]  /*2f50*/  UISETP.LT.AND UP0, UPT, UR4, 0x1, UPT ;  /* 0x000000010400788c */ /* 0x000fe2000bf01270 */
[----:B------:R-:W-:Y:S01]  /*2f60*/  UMOV UR22, 0x0 ;  /* 0x0000000000167882 */ /* 0x000fe20000000000 */
[----:B------:R-:W-:-:S02]  /*2f70*/  UMOV UR23, 0x8200490 ;  /* 0x0820049000177882 */ /* 0x000fc40000000000 */
[----:B------:R-:W-:Y:S02]  /*2f80*/  USEL UR9, UR4, 0x1, !UP0 ;  /* 0x0000000104097887 */ /* 0x000fe4000c000000 */
[----:B------:R-:W-:Y:S02]  /*2f90*/  ULOP3.LUT UR10, UR10, 0x10000, URZ, 0xfc, !UPT ;  /* 0x000100000a0a7892 */ /* 0x000fe4000f8efcff */
[----:B------:R-:W-:Y:S02]  /*2fa0*/  ULOP3.LUT UR11, UR11, 0x10000, URZ, 0xfc, !UPT ;  /* 0x000100000b0b7892 */ /* 0x000fe4000f8efcff */
[----:B------:R-:W-:Y:S02]  /*2fb0*/  UIADD3 UR9, UPT, UPT, -UR9, URZ, URZ ;  /* 0x000000ff09097290 */ /* 0x000fe4000fffe1ff */
[----:B---3--:R-:W-:Y:S01]  /*2fc0*/  UISETP.GE.AND UP3, UPT, UR6, 0x1, UPT ;  /* 0x000000010600788c */ /* 0x008fe2000bf66270 */
[----:B------:R-:W-:Y:S01]  /*2fd0*/  UMOV UR20, 0x0 ;  /* 0x0000000000147882 */ /* 0x000fe20000000000 */
[----:B------:R-:W-:Y:S01]  /*2fe0*/  UMOV UR21, 0x8200490 ;  /* 0x0820049000157882 */ /* 0x000fe20000000000 */
[----:B------:R-:W-:Y:S01]  /*2ff0*/  UMOV UR18, 0x0 ;  /* 0x0000000000127882 */ /* 0x000fe20000000000 */
[----:B------:R-:W-:Y:S01]  /*3000*/  UMOV UR19, 0x8200490 ;  /* 0x0820049000137882 */ /* 0x000fe20000000000 */
[----:B-1----:R-:W-:-:S15]  /*3010*/  R2UR UR16, R0 ;  /* 0x00000000001072ca */ /* 0x002fde00000e0000 */
.L_x_61:
[----:B------:R-:W-:Y:S02]  /*3020*/  LEA R0, R10, UR5, 0x3 ;  /* 0x000000050a007c11 */ /* 0x000fe4000f8e18ff */
[----:B------:R-:W-:Y:S02]  /*3030*/  SHF.L.U32 R5, R9, 0x1f, RZ ;  /* 0x0000001f09057819 */ /* 0x000fe400000006ff */
[----:B------:R-:W-:Y:S01]  /*3040*/  PLOP3.LUT P0, PT, PT, PT, UP3, 0x80, 0x8 ;  /* 0x000000000008781c */ /* 0x000fe20003f0f038 */
[----:B------:R-:W-:Y:S01]  /*3050*/  VIADD R3, R0, 0xa0 ;  /* 0x000000a000037836 */ /* 0x000fe20000000000 */
[----:B-1----:R-:W1:Y:S02]  /*3060*/  SYNCS.PHASECHK.TRANS64.TRYWAIT P1, [R0+URZ+0x90], R5 ;  /* 0x00009005000075a7 */ /* 0x002e6400080211ff */
[----:B-1-3--:R-:W-:Y:S09]  /*3070*/  @!P1 BRA `(.L_x_55) ;  /* 0x0000005400dc9947 */ /* 0x00aff20003800000 */
.L_x_127:
[----:B------:R-:W-:Y:S01]  /*3080*/  LEA R4, R10, UR5, 0x4 ;  /* 0x000000050a047c11 */ /* 0x000fe2000f8e20ff */
[----:B------:R-:W-:Y:S01]  /*3090*/  @UP3 ULEA UR6, UR14, UR5, 0x3 ;  /* 0x000000050e063291 */ /* 0x000fe2000f8e18ff */
[----:B------:R-:W-:Y:S01]  /*30a0*/  PLOP3.LUT P2, PT, PT, PT, PT, 0x80, 0x8 ;  /* 0x000000000008781c */ /* 0x000fe20003f4f070 */
[----:B------:R-:W-:Y:S01]  /*30b0*/  ULEA UR7, UR15, UR5, 0x3 ;  /* 0x000000050f077291 */ /* 0x000fe2000f8e18ff */
[----:B------:R-:W-:Y:S01]  /*30c0*/  PRMT R3, RZ, 0x654, R3 ;  /* 0x00000654ff037816 */ /* 0x000fe20000000003 */
[----:B------:R-:W-:Y:S01]  /*30d0*/  ULEA UR8, UR15, UR16, 0x7 ;  /* 0x000000100f087291 */ /* 0x000fe2000f8e38ff */
[----:B-1----:R-:W1:Y:S01]  /*30e0*/  LDS.128 R4, [R4+0x120] ;  /* 0x0001200004047984 */ /* 0x002e620000000c00 */
[----:B------:R-:W-:Y:S02]  /*30f0*/  @P0 SHF.L.U32 R2, R8, 0x1f, RZ ;  /* 0x0000001f08020819 */ /* 0x000fe400000006ff */
[----:B------:R-:W-:Y:S01]  /*3100*/  SHF.L.U32 R0, R11, 0x1f, RZ ;  /* 0x0000001f0b007819 */ /* 0x000fe200000006ff */
[----:B------:R-:W-:Y:S01]  /*3110*/  @!PT LDS RZ, [RZ] ;  /* 0x00000000fffff984 */ /* 0x000fe20000000800 */
[----:B------:R-:W-:Y:S01]  /*3120*/  @!PT LDS RZ, [RZ] ;  /* 0x00000000fffff984 */ /* 0x000fe20000000800 */
[----:B------:R-:W-:Y:S01]  /*3130*/  @!PT LDS RZ, [RZ] ;  /* 0x00000000fffff984 */ /* 0x000fe20000000800 */
[----:B------:R-:W-:Y:S01]  /*3140*/  @!PT LDS RZ, [RZ] ;  /* 0x00000000fffff984 */ /* 0x000fe20000000800 */
[----:B------:R2:W-:Y:S06]  /*3150*/  MEMBAR.ALL.CTA ;  /* 0x0000000000007992 */ /* 0x0005ec0000008000 */
[----:B--2---:R-:W2:Y:S02]  /*3160*/  FENCE.VIEW.ASYNC.S ;  /* 0x00000000000073c6 */ /* 0x004ea40000000000 */
[----:B--2---:R2:W-:Y:S01]  /*3170*/  SYNCS.ARRIVE.TRANS64.RED.A1T0 RZ, [R3+URZ], RZ ;  /* 0x000000ff03ff79a7 */ /* 0x0045e200081004ff */
[----:B------:R2:W3:Y:S01]  /*3180*/  @P0 SYNCS.PHASECHK.TRANS64.TRYWAIT P2, [UR6], R2 ;  /* 0x00000002ff0005a7 */ /* 0x0004e20008041106 */
[----:B-1----:R-:W-:Y:S01]  /*3190*/  LOP3.LUT P1, RZ, R6, 0x1, RZ, 0xc0, !PT ;  /* 0x0000000106ff7812 */ /* 0x002fe2000782c0ff */
[----:B------:R-:W1:Y:S02]  /*31a0*/  SYNCS.PHASECHK.TRANS64.TRYWAIT P0, [UR7+0xd0], R0 ;  /* 0x0000d000ff0075a7 */ /* 0x000e640008001107 */
[----:B-123--:R-:W-:Y:S10]  /*31b0*/  @!P0 BRA `(.L_x_56) ;  /* 0x0000005400a08947 */ /* 0x00eff40003800000 */
.L_x_129:
[----:B------:R-:W-:Y:S01]  /*31c0*/  IADD3 R10, PT, PT, R10, 0x1, RZ ;  /* 0x000000010a0a7810 */ /* 0x000fe20007ffe0ff */
[----:B------:R-:W-:Y:S06]  /*31d0*/  BRA.U !UP3, `(.L_x_57) ;  /* 0x000000010bc07547 */ /* 0x000fec000b800000 */
[----:B------:R-:W-:Y:S01]  /*31e0*/  UPLOP3.LUT UP4, UPT, UPT, UPT, UPT, 0x40, 0x4 ;  /* 0x000000000004789c */ /* 0x000fe20003f8e870 */
[----:B------:R-:W-:Y:S01]  /*31f0*/  UMOV UR13, UR9 ;  /* 0x00000009000d7c82 */ /* 0x000fe20008000000 */
[----:B------:R-:W-:Y:S01]  /*3200*/  UMOV UR12, UR4 ;  /* 0x00000004000c7c82 */ /* 0x000fe20008000000 */
[----:B------:R-:W-:-:S08]  /*3210*/  UMOV UR17, UR14 ;  /* 0x0000000e00117c82 */ /* 0x000fd00008000000 */
.L_x_60:
[----:B------:R-:W-:Y:S02]  /*3220*/  UIADD3 UR13, UPT, UPT, UR13, 0x1, URZ ;  /* 0x000000010d0d7890 */ /* 0x000fe4000fffe0ff */
[----:B--2---:R-:W-:Y:S02]  /*3230*/  ULEA UR6, UR17, UR5, 0x3 ;  /* 0x0000000511067291 */ /* 0x004fe4000f8e18ff */
[----:B------:R-:W-:Y:S01]  /*3240*/  UISETP.NE.AND UP0, UPT, UR13, URZ, UPT ;  /* 0x000000ff0d00728c */ /* 0x000fe2000bf05270 */
[----:B---3--:R-:W-:Y:S10]  /*3250*/  @P2 BRA `(.L_x_58) ;  /* 0x00000000000c2947 */ /* 0x008ff40003800000 */
[----:B-1----:R-:W-:Y:S04]  /*3260*/  SHF.L.U32 R3, R8, 0x1f, RZ ;  /* 0x0000001f08037819 */ /* 0x002fe800000006ff */
[----:B------:R-:W1:Y:S02]  /*3270*/  SYNCS.PHASECHK.TRANS64.TRYWAIT P0, [UR6], R3 ;  /* 0x00000003ff0075a7 */ /* 0x000e640008001106 */
[----:B-1----:R-:W-:Y:S05]  /*3280*/  @!P0 BRA `(.L_x_59) ;  /* 0x0000005400848947 */ /* 0x002fea0003800000 */
.L_x_58:
[----:B------:R-:W-:Y:S01]  /*3290*/  UISETP.NE.AND UP1, UPT, UR12, 0x1, UPT ;  /* 0x000000010c00788c */ /* 0x000fe2000bf25270 */
[----:B------:R-:W-:Y:S01]  /*32a0*/  PLOP3.LUT P2, PT, PT, PT, PT, 0x80, 0x8 ;  /* 0x000000000008781c */ /* 0x000fe20003f4f070 */
[----:B------:R-:W-:Y:S02]  /*32b0*/  UIADD3 UR14, UPT, UPT, UR17, 0x1, URZ ;  /* 0x00000001110e7890 */ /* 0x000fe4000fffe0ff */
[----:B------:R-:W-:Y:S02]  /*32c0*/  ULEA UR28, UR17, UR11, 0xa ;  /* 0x0000000b111c7291 */ /* 0x000fe4000f8e50ff */
[----:B------:R-:W-:Y:S01]  /*32d0*/  UISETP.NE.AND UP2, UPT, UR14, 0x6, UPT ;  /* 0x000000060e00788c */ /* 0x000fe2000bf45270 */
[----:B------:R-:W-:Y:S01]  /*32e0*/  PLOP3.LUT P0, PT, PT, PT, UP1, 0x80, 0x8 ;  /* 0x000000000008781c */ /* 0x000fe20003f0f018 */
[----:B------:R-:W-:Y:S02]  /*32f0*/  UIADD3 UR40, UPT, UPT, UR28, 0x2, URZ ;  /* 0x000000021c287890 */ /* 0x000fe4000fffe0ff */
[----:B------:R-:W-:Y:S02]  /*3300*/  USEL UR27, URZ, 0x1, UP2 ;  /* 0x00000001ff1b7887 */ /* 0x000fe40009000000 */
[----:B------:R-:W-:Y:S02]  /*3310*/  USEL UR14, UR14, URZ, UP2 ;  /* 0x000000ff0e0e7287 */ /* 0x000fe40009000000 */
[----:B------:R-:W-:Y:S02]  /*3320*/  UIADD3 UR36, UPT, UPT, UR28, 0x4, URZ ;  /* 0x000000041c247890 */ /* 0x000fe4000fffe0ff */
[----:B------:R-:W-:Y:S01]  /*3330*/  @UP1 ULEA UR26, UR14, UR5, 0x3 ;  /* 0x000000050e1a1291 */ /* 0x000fe2000f8e18ff */
[----:B------:R-:W-:Y:S01]  /*3340*/  LOP3.LUT R8, R8, UR27, RZ, 0x3c, !PT ;  /* 0x0000001b08087c12 */ /* 0x000fe2000f8e3cff */
[----:B------:R-:W-:Y:S02]  /*3350*/  UIADD3 UR32, UPT, UPT, UR28, 0x6, URZ ;  /* 0x000000061c207890 */ /* 0x000fe4000fffe0ff */
[----:B------:R-:W-:Y:S01]  /*3360*/  UIADD3 UR6, UPT, UPT, UR6, 0x30, URZ ;  /* 0x0000003006067890 */ /* 0x000fe2000fffe0ff */
[----:B-1----:R-:W-:Y:S01]  /*3370*/  @P0 SHF.L.U32 R0, R8, 0x1f, RZ ;  /* 0x0000001f08000819 */ /* 0x002fe200000006ff */
[----:B------:R-:W-:Y:S01]  /*3380*/  UIADD3 UR12, UPT, UPT, UR12, -0x1, URZ ;  /* 0xffffffff0c0c7890 */ /* 0x000fe2000fffe0ff */
[----:B------:R-:W-:Y:S02]  /*3390*/  UMOV UR29, 0x40004040 ;  /* 0x40004040001d7882 */ /* 0x000fe40000000000 */
[----:B------:R2:W3:Y:S01]  /*33a0*/  @P0 SYNCS.PHASECHK.TRANS64.TRYWAIT P2, [UR26], R0 ;  /* 0x00000000ff0005a7 */ /* 0x0004e2000804111a */
[----:B------:R-:W-:Y:S01]  /*33b0*/  ULEA UR26, UR17, UR10, 0xa ;  /* 0x0000000a111a7291 */ /* 0x000fe2000f8e50ff */
[----:B------:R-:W-:Y:S01]  /*33c0*/  UMOV UR27, 0x40004040 ;  /* 0x40004040001b7882 */ /* 0x000fe20000000000 */
[----:B------:R-:W-:Y:S02]  /*33d0*/  UMOV UR41, 0x40004040 ;  /* 0x4000404000297882 */ /* 0x000fe40000000000 */
[----:B------:R-:W-:Y:S02]  /*33e0*/  UIADD3 UR38, UPT, UPT, UR26, 0x2, URZ ;  /* 0x000000021a267890 */ /* 0x000fe4000fffe0ff */
[----:B------:R-:W-:Y:S02]  /*33f0*/  UIADD3 UR34, UPT, UPT, UR26, 0x4, URZ ;  /* 0x000000041a227890 */ /* 0x000fe4000fffe0ff */
[----:B------:R-:W-:Y:S01]  /*3400*/  UIADD3 UR30, UPT, UPT, UR26, 0x6, URZ ;  /* 0x000000061a1e7890 */ /* 0x000fe2000fffe0ff */
[----:B------:R2:W-:Y:S01]  /*3410*/  UTCQMMA gdesc[UR26], gdesc[UR28], tmem[UR8], tmem[UR24], idesc[UR25], UP4 ;  /* 0x00ff181c1a0075ea */ /* 0x0005e2000a000308 */
[----:B------:R-:W-:Y:S01]  /*3420*/  UPLOP3.LUT UP4, UPT, UPT, UPT, UPT, 0x80, 0x8 ;  /* 0x000000000008789c */ /* 0x000fe20003f8f070 */
[----:B------:R-:W-:Y:S01]  /*3430*/  UMOV UR39, 0x40004040 ;  /* 0x4000404000277882 */ /* 0x000fe20000000000 */
[----:B------:R-:W-:Y:S01]  /*3440*/  UMOV UR37, 0x40004040 ;  /* 0x4000404000257882 */ /* 0x000fe20000000000 */
[----:B------:R2:W-:Y:S01]  /*3450*/  UTCQMMA gdesc[UR38], gdesc[UR40], tmem[UR8], tmem[UR22], idesc[UR23], UPT ;  /* 0x00ff1628260075ea */ /* 0x0005e2000b800308 */
[----:B------:R-:W-:Y:S01]  /*3460*/  UMOV UR35, 0x40004040 ;  /* 0x4000404000237882 */ /* 0x000fe20000000000 */
[----:B------:R-:W-:Y:S01]  /*3470*/  UMOV UR33, 0x40004040 ;  /* 0x4000404000217882 */ /* 0x000fe20000000000 */
[----:B------:R-:W-:Y:S01]  /*3480*/  UMOV UR31, 0x40004040 ;  /* 0x40004040001f7882 */ /* 0x000fe20000000000 */
[----:B------:R2:W-:Y:S01]  /*3490*/  UTCQMMA gdesc[UR34], gdesc[UR36], tmem[UR8], tmem[UR20], idesc[UR21], UPT ;  /* 0x00ff1424220075ea */ /* 0x0005e2000b800308 */
[----:B------:R2:W-:Y:S01]  /*34a0*/  UTCQMMA gdesc[UR30], gdesc[UR32], tmem[UR8], tmem[UR18], idesc[UR19], UPT ;  /* 0x00ff12201e0075ea */ /* 0x0005e2000b800308 */
[----:B------:R2:W-:Y:S01]  /*34b0*/  UTCBAR [UR6], URZ ;  /* 0x000000ff060073e9 */ /* 0x0005e200080000ff */
[----:B------:R-:W-:Y:S01]  /*34c0*/  UMOV UR17, UR14 ;  /* 0x0000000e00117c82 */ /* 0x000fe20008000000 */
[----:B------:R-:W-:Y:S05]  /*34d0*/  BRA.U UP0, `(.L_x_60) ;  /* 0xfffffffd00507547 */ /* 0x000fea000b83ffff */
.L_x_57:
[----:B------:R-:W-:Y:S01]  /*34e0*/  UIADD3 UR15, UPT, UPT, UR15, 0x1, URZ ;  /* 0x000000010f0f7890 */ /* 0x000fe2000fffe0ff */
[C---:B------:R-:W-:Y:S01]  /*34f0*/  ISETP.NE.AND P0, PT, R10.reuse, 0x2, PT ;  /* 0x000000020a00780c */ /* 0x040fe20003f05270 */
[----:B------:R-:W-:Y:S02]  /*3500*/  UIADD3 UR7, UPT, UPT, UR7, 0xb0, URZ ;  /* 0x000000b007077890 */ /* 0x000fe4000fffe0ff */
[----:B------:R-:W-:Y:S01]  /*3510*/  UISETP.NE.AND UP0, UPT, UR15, 0x4, UPT ;  /* 0x000000040f00788c */ /* 0x000fe2000bf05270 */
[----:B-12---:R-:W-:Y:S02]  /*3520*/  SEL R0, RZ, 0x1, P0 ;  /* 0x00000001ff007807 */ /* 0x006fe40000000000 */
[----:B------:R-:W-:Y:S01]  /*3530*/  SEL R10, R10, RZ, P0 ;  /* 0x000000ff0a0a7207 */ /* 0x000fe20000000000 */
[----:B------:R-:W-:Y:S01]  /*3540*/  USEL UR6, URZ, 0x1, UP0 ;  /* 0x00000001ff067887 */ /* 0x000fe20008000000 */
[----:B------:R-:W-:Y:S01]  /*3550*/  LOP3.LUT R9, R9, R0, RZ, 0x3c, !PT ;  /* 0x0000000009097212 */ /* 0x000fe200078e3cff */
[----:B------:R-:W-:Y:S01]  /*3560*/  USEL UR15, UR15, URZ, UP0 ;  /* 0x000000ff0f0f7287 */ /* 0x000fe20008000000 */
[----:B------:R1:W-:Y:S03]  /*3570*/  UTCBAR [UR7], URZ ;  /* 0x000000ff070073e9 */ /* 0x0003e600080000ff */
[----:B------:R-:W-:Y:S01]  /*3580*/  LOP3.LUT R11, R11, UR6, RZ, 0x3c, !PT ;  /* 0x000000060b0b7c12 */ /* 0x000fe2000f8e3cff */
[----:B------:R-:W-:Y:S07]  /*3590*/  @P1 BRA `(.L_x_61) ;  /* 0xfffffff800a01947 */ /* 0x000fee000383ffff */
[----:B------:R-:W2:Y:S01]  /*35a0*/  S2UR UR4, SR_CgaCtaId ;  /* 0x00000000000479c3 */ /* 0x000ea20000008800 */
[----:B------:R-:W-:Y:S01]  /*35b0*/  ELECT P0, URZ, PT ;  /* 0x0000000000ff782f */ /* 0x000fe20003800000 */
[----:B------:R-:W-:Y:S01]  /*35c0*/  IMAD.MOV.U32 R0, RZ, RZ, 0x1 ;  /* 0x00000001ff007424 */ /* 0x000fe200078e00ff */
[----:B------:R-:W-:Y:S01]  /*35d0*/  UIADD3 UR5, UPT, UPT, UR5, 0xd0, URZ ;  /* 0x000000d005057890 */ /* 0x000fe2000fffe0ff */
[----:B------:R-:W-:Y:S01]  /*35e0*/  SHF.L.U32 R3, R11, 0x1f, RZ ;  /* 0x0000001f0b037819 */ /* 0x000fe200000006ff */
[----:B------:R-:W-:-:S03]  /*35f0*/  UMOV UR6, 0x40 ;  /* 0x0000004000067882 */ /* 0x000fc60000000000 */
[----:B------:R-:W-:Y:S01]  /*3600*/  UVIRTCOUNT.DEALLOC.SMPOOL 0x80 ;  /* 0x000000800000784c */ /* 0x000fe20000000000 */
[----:B--2---:R-:W-:Y:S02]  /*3610*/  ULEA UR4, UR4, UR6, 0x18 ;  /* 0x0000000604047291 */ /* 0x004fe4000f8ec0ff */
[----:B------:R-:W-:-:S07]  /*3620*/  ULEA UR6, UR15, UR5, 0x3 ;  /* 0x000000050f067291 */ /* 0x000fce000f8e18ff */
[----:B------:R2:W-:Y:S02]  /*3630*/  @P0 STS.U8 [UR4+0x1c], R0 ;  /* 0x00001c00ff000988 */ /* 0x0005e40008000004 */
[----:B------:R-:W4:Y:S02]  /*3640*/  SYNCS.PHASECHK.TRANS64.TRYWAIT P0, [UR6], R3 ;  /* 0x00000003ff0075a7 */ /* 0x000f240008001106 */
[----:B--2-4-:R-:W-:Y:S05]  /*3650*/  @!P0 BRA `(.L_x_62) ;  /* 0x0000005000a88947 */ /* 0x014fea0003800000 */
.L_x_132:
[----:B-1----:R-:W-:-:S04]  /*3660*/  UIADD3 UR7, UPT, UPT, UR15, 0x1, URZ ;  /* 0x000000010f077890 */ /* 0x002fc8000fffe0ff */
[----:B------:R-:W-:-:S04]  /*3670*/  UISETP.NE.AND UP0, UPT, UR7, 0x4, UPT ;  /* 0x000000040700788c */ /* 0x000fc8000bf05270 */
[----:B------:R-:W-:Y:S02]  /*3680*/  USEL UR8, URZ, 0x1, UP0 ;  /* 0x00000001ff087887 */ /* 0x000fe40008000000 */
[----:B------:R-:W-:-:S04]  /*3690*/  USEL UR7, UR7, URZ, UP0 ;  /* 0x000000ff07077287 */ /* 0x000fc80008000000 */
[----:B------:R-:W-:Y:S01]  /*36a0*/  ULEA UR6, UR7, UR5, 0x3 ;  /* 0x0000000507067291 */ /* 0x000fe2000f8e18ff */
[----:B------:R-:W-:-:S04]  /*36b0*/  LOP3.LUT R2, R11, UR8, RZ, 0x3c, !PT ;  /* 0x000000080b027c12 */ /* 0x000fc8000f8e3cff */
[----:B--2---:R-:W-:-:S04]  /*36c0*/  SHF.L.U32 R3, R2, 0x1f, RZ ;  /* 0x0000001f02037819 */ /* 0x004fc800000006ff */
[----:B------:R-:W1:Y:S02]  /*36d0*/  SYNCS.PHASECHK.TRANS64.TRYWAIT P0, [UR6], R3 ;  /* 0x00000003ff0075a7 */ /* 0x000e640008001106 */
[----:B-1----:R-:W-:Y:S05]  /*36e0*/  @!P0 BRA `(.L_x_63) ;  /* 0x00000050009c8947 */ /* 0x002fea0003800000 */
.L_x_134:
        /* <DEDUP_REMOVED lines=9> */
.L_x_136:
[----:B------:R-:W-:-:S04]  /*3780*/  UIADD3 UR7, UPT, UPT, UR7, 0x1, URZ ;  /* 0x0000000107077890 */ /* 0x000fc8000fffe0ff */
[----:B------:R-:W-:-:S04]  /*3790*/  UISETP.NE.AND UP0, UPT, UR7, 0x4, UPT ;  /* 0x000000040700788c */ /* 0x000fc8000bf05270 */
[----:B------:R-:W-:Y:S02]  /*37a0*/  USEL UR6, URZ, 0x1, UP0 ;  /* 0x00000001ff067887 */ /* 0x000fe40008000000 */
[----:B------:R-:W-:-:S04]  /*37b0*/  USEL UR7, UR7, URZ, UP0 ;  /* 0x000000ff07077287 */ /* 0x000fc80008000000 */
[----:B------:R-:W-:Y:S01]  /*37c0*/  ULEA UR7, UR7, UR5, 0x3 ;  /* 0x0000000507077291 */ /* 0x000fe2000f8e18ff */
[----:B-1----:R-:W-:-:S04]  /*37d0*/  LOP3.LUT R3, R2, UR6, RZ, 0x3c, !PT ;  /* 0x0000000602037c12 */ /* 0x002fc8000f8e3cff */
[----:B------:R-:W-:-:S04]  /*37e0*/  SHF.L.U32 R3, R3, 0x1f, RZ ;  /* 0x0000001f03037819 */ /* 0x000fc800000006ff */
[----:B------:R-:W1:Y:S02]  /*37f0*/  SYNCS.PHASECHK.TRANS64.TRYWAIT P0, [UR7], R3 ;  /* 0x00000003ff0075a7 */ /* 0x000e640008001107 */
[----:B-1----:R-:W-:Y:S05]  /*3800*/  @!P0 BRA `(.L_x_65) ;  /* 0x0000005000848947 */ /* 0x002fea0003800000 */
.L_x_138:
[----:B------:R-:W-:Y:S01]  /*3810*/  NOP ;  /* 0x0000000000007918 */ /* 0x000fe20000000000 */
[----:B-1----:R-:W1:Y:S01]  /*3820*/  LDS R0, [UR4+0x14] ;  /* 0x00001404ff007984 */ /* 0x002e620008000800 */
[----:B------:R-:W-:Y:S01]  /*3830*/  ULOP3.LUT UR6, UR16, 0xffff, URZ, 0xc0, !UPT ;  /* 0x0000ffff10067892 */ /* 0x000fe2000f8ec0ff */
[----:B------:R-:W-:Y:S01]  /*3840*/  UMOV UR8, 0xffff ;  /* 0x0000ffff00087882 */ /* 0x000fe20000000000 */
[----:B------:R-:W-:Y:S02]  /*3850*/  UMOV UR5, 0x1 ;  /* 0x0000000100057882 */ /* 0x000fe40000000000 */
[----:B------:R-:W-:-:S04]  /*3860*/  USHF.R.U32.HI UR6, URZ, 0x5, UR6 ;  /* 0x00000005ff067899 */ /* 0x000fc80008011606 */
[----:B------:R-:W-:Y:S02]  /*3870*/  USHF.L.U32 UR8, UR8, UR6, URZ ;  /* 0x0000000608087299 */ /* 0x000fe400080006ff */
[----:B------:R-:W-:-:S04]  /*3880*/  USHF.L.U32 UR5, UR5, UR6, URZ ;  /* 0x0000000605057299 */ /* 0x000fc800080006ff */
[----:B-1----:R-:W-:-:S04]  /*3890*/  LOP3.LUT R0, R0, UR8, RZ, 0xc0, !PT ;  /* 0x0000000800007c12 */ /* 0x002fc8000f8ec0ff */
[----:B------:R-:W-:-:S13]  /*38a0*/  ISETP.NE.AND P0, PT, R0, UR8, PT ;  /* 0x0000000800007c0c */ /* 0x000fda000bf05270 */
[----:B------:R-:W-:Y:S05]  /*38b0*/  @P0 BRA `(.L_x_66) ;  /* 0x0000000000580947 */ /* 0x000fea0003800000 */
[----:B------:R-:W1:Y:S02]  /*38c0*/  LDS R0, [UR4+0x18] ;  /* 0x00001804ff007984 */ /* 0x000e640008000800 */
[----:B-1----:R-:W-:-:S04]  /*38d0*/  LOP3.LUT R0, R0, UR5, RZ, 0xc0, !PT ;  /* 0x0000000500007c12 */ /* 0x002fc8000f8ec0ff */
[----:B------:R-:W-:-:S13]  /*38e0*/  ISETP.NE.AND P0, PT, R0, UR5, PT ;  /* 0x0000000500007c0c */ /* 0x000fda000bf05270 */
[----:B------:R-:W-:Y:S05]  /*38f0*/  @P0 BRA `(.L_x_67) ;  /* 0x00000000003c0947 */ /* 0x000fea0003800000 */
[----:B------:R-:W1:Y:S01]  /*3900*/  S2R R2, SR_LANEID ;  /* 0x0000000000027919 */ /* 0x000e620000000000 */
[----:B------:R-:W-:Y:S01]  /*3910*/  ULOP3.LUT UR8, URZ, UR8, URZ, 0x33, !UPT ;  /* 0x00000008ff087292 */ /* 0x000fe2000f8e33ff */
[----:B------:R-:W-:Y:S01]  /*3920*/  LOP3.LUT R4, RZ, UR5, RZ, 0x33, !PT ;  /* 0x00000005ff047c12 */ /* 0x000fe2000f8e33ff */
[----:B------:R-:W-:Y:S02]  /*3930*/  VOTEU.ANY UR7, UPT, PT ;  /* 0x0000000000077886 */ /* 0x000fe400038e0100 */
[----:B------:R-:W-:Y:S01]  /*3940*/  UFLO.U32 UR7, UR7 ;  /* 0x00000007000772bd */ /* 0x000fe200080e0000 */
[----:B------:R-:W2:Y:S01]  /*3950*/  REDUX UR5, R4 ;  /* 0x00000000040573c4 */ /* 0x000ea20000000000 */
[----:B------:R-:W-:-:S06]  /*3960*/  IMAD.U32 R0, RZ, RZ, UR8 ;  /* 0x00000008ff007e24 */ /* 0x000fcc000f8e00ff */
[----:B------:R4:W-:Y:S01]  /*3970*/  UTCATOMSWS.AND URZ, UR8 ;  /* 0x0000000800ff79e3 */ /* 0x0009e20008000000 */
[----:B------:R-:W3:Y:S01]  /*3980*/  REDUX UR6, R0 ;  /* 0x00000000000673c4 */ /* 0x000ee20000000000 */
[----:B-1----:R-:W-:Y:S01]  /*3990*/  ISETP.EQ.U32.AND P0, PT, R2, UR7, PT ;  /* 0x0000000702007c0c */ /* 0x002fe2000bf02070 */
[----:B--2---:R-:W-:Y:S01]  /*39a0*/  IMAD.U32 R2, RZ, RZ, UR5 ;  /* 0x00000005ff027e24 */ /* 0x004fe2000f8e00ff */
[----:B---3--:R-:W-:-:S11]  /*39b0*/  MOV R3, UR6 ;  /* 0x0000000600037c02 */ /* 0x008fd60008000f00 */
[----:B------:R4:W-:Y:S04]  /*39c0*/  @P0 ATOMS.AND RZ, [UR4+0x14], R3 ;  /* 0x00001403ffff098c */ /* 0x0009e8000a800004 */
[----:B------:R4:W-:Y:S01]  /*39d0*/  @P0 ATOMS.AND RZ, [UR4+0x18], R2 ;  /* 0x00001802ffff098c */ /* 0x0009e2000a800004 */
[----:B------:R-:W-:Y:S05]  /*39e0*/  BRA `(.L_x_68) ;  /* 0x0000000000147947 */ /* 0x000fea0003800000 */
.L_x_67:
[----:B------:R-:W-:Y:S02]  /*39f0*/  MOV R2, 0x3a10 ;  /* 0x00003a1000027802 */ /* 0x000fe40000000f00 */
[----:B---3-5:R-:W-:Y:S05]  /*3a00*/  CALL.REL.NOINC `($__internal_0_$__cuda_sm10x_tcgen05_guardrail_trap_col_being_dealloced_not_returned_by_alloc) ;  /* 0x0000005000e07944 */ /* 0x028fea0003c00000 */
[----:B------:R-:W-:Y:S05]  /*3a10*/  BRA `(.L_x_68) ;  /* 0x0000000000087947 */ /* 0x000fea0003800000 */
.L_x_66:
[----:B------:R-:W-:Y:S02]  /*3a20*/  MOV R2, 0x3a40 ;  /* 0x00003a4000027802 */ /* 0x000fe40000000f00 */
[----:B---3-5:R-:W-:Y:S05]  /*3a30*/  CALL.REL.NOINC `($__internal_2_$__cuda_sm10x_tcgen05_guardrail_trap_unallocated_columns_being_dealloced) ;  /* 0x0000005000ec7944 */ /* 0x028fea0003c00000 */
.L_x_68:
[----:B------:R-:W-:Y:S01]  /*3a40*/  NOP ;  /* 0x0000000000007918 */ /* 0x000fe20000000000 */
[----:B----4-:R-:W-:Y:S05]  /*3a50*/  EXIT ;  /* 0x000000000000794d */ /* 0x010fea0003800000 */
.L_x_50:
[----:B------:R-:W-:-:S09]  /*3a60*/  UISETP.NE.OR UP2, UPT, UR8, 0x3, !UP2 ;  /* 0x000000030800788c */ /* 0x000fd2000d745670 */
[----:B------:R-:W-:Y:S05]  /*3a70*/  BRA.U UP2, `(.L_x_69) ;  /* 0x0000000d02407547 */ /* 0x000fea000b800000 */
[----:B------:R-:W1:Y:S01]  /*3a80*/  LDC R0, c[0x0][0xb30] ;  /* 0x0002cc00ff007b82 */ /* 0x000e620000000800 */
[----:B------:R-:W2:Y:S01]  /*3a90*/  LDCU.64 UR8, c[0x0][0x888] ;  /* 0x00011100ff0877ac */ /* 0x000ea20008000a00 */
[----:B------:R-:W-:Y:S02]  /*3aa0*/  HFMA2 R29, -RZ, RZ, 0, 0 ;  /* 0x00000000ff1d7431 */ /* 0x000fe400000001ff */
[----:B------:R-:W-:Y:S01]  /*3ab0*/  IMAD.MOV.U32 R31, RZ, RZ, 0x1 ;  /* 0x00000001ff1f7424 */ /* 0x000fe200078e00ff */
[----:B------:R-:W-:Y:S01]  /*3ac0*/  MOV R23, 0x2000 ;  /* 0x0000200000177802 */ /* 0x000fe20000000f00 */
[----:B------:R-:W4:Y:S01]  /*3ad0*/  LDCU.64 UR4, c[0x0][0x890] ;  /* 0x00011200ff0477ac */ /* 0x000f220008000a00 */
[----:B------:R-:W-:Y:S01]  /*3ae0*/  IMAD.MOV.U32 R30, RZ, RZ, RZ ;  /* 0x000000ffff1e7224 */ /* 0x000fe200078e00ff */
[----:B------:R-:W3:Y:S01]  /*3af0*/  LDC R19, c[0x0][0x370] ;  /* 0x0000dc00ff137b82 */ /* 0x000ee20000000800 */
[----:B------:R-:W-:Y:S01]  /*3b00*/  UMOV UR7, 0x400 ;  /* 0x0000040000077882 */ /* 0x000fe20000000000 */
[----:B------:R-:W-:-:S02]  /*3b10*/  UPLOP3.LUT UP1, UPT, UPT, UPT, UPT, 0x40, 0x4 ;  /* 0x000000000004789c */ /* 0x000fc40003f2e870 */
[----:B------:R-:W-:-:S04]  /*3b20*/  ULEA UR7, UR37, UR7, 0x18 ;  /* 0x0000000725077291 */ /* 0x000fc8000f8ec0ff */
[----:B------:R-:W3:Y:S01]  /*3b30*/  LDC R2, c[0x0][0xb0c] ;  /* 0x0002c300ff027b82 */ /* 0x000ee20000000800 */
[----:B------:R-:W-:Y:S02]  /*3b40*/  UIADD3 UR13, UPT, UPT, UR7, 0x68, URZ ;  /* 0x00000068070d7890 */ /* 0x000fe4000fffe0ff */
[----:B--2---:R-:W-:Y:S02]  /*3b50*/  UISETP.NE.U32.AND UP2, UPT, UR8, URZ, UPT ;  /* 0x000000ff0800728c */ /* 0x004fe4000bf45070 */
[----:B------:R-:W-:Y:S02]  /*3b60*/  UIADD3 UR17, UPT, UPT, UR7, 0x60, URZ ;  /* 0x0000006007117890 */ /* 0x000fe4000fffe0ff */
[----:B----4-:R-:W-:Y:S01]  /*3b70*/  UISETP.NE.U32.AND UP3, UPT, UR4, URZ, UPT ;  /* 0x000000ff0400728c */ /* 0x010fe2000bf65070 */
[----:B------:R-:W2:Y:S01]  /*3b80*/  LDC R18, c[0x0][0xb20] ;  /* 0x0002c800ff127b82 */ /* 0x000ea20000000800 */
[----:B-1----:R-:W-:Y:S01]  /*3b90*/  ISETP.NE.AND P1, PT, R0, 0x1, PT ;  /* 0x000000010000780c */ /* 0x002fe20003f25270 */
[----:B------:R-:W-:-:S02]  /*3ba0*/  UISETP.NE.AND.EX UP2, UPT, UR9, URZ, UPT, UP2 ;  /* 0x000000ff0900728c */ /* 0x000fc4000bf45320 */
[----:B------:R-:W-:Y:S02]  /*3bb0*/  UPRMT UR13, UR37, 0x654, UR13 ;  /* 0x00000654250d7896 */ /* 0x000fe4000800000d */
[----:B------:R-:W-:Y:S02]  /*3bc0*/  UISETP.NE.AND.EX UP3, UPT, UR5, URZ, UPT, UP3 ;  /* 0x000000ff0500728c */ /* 0x000fe4000bf65330 */
[----:B------:R-:W1:Y:S08]  /*3bd0*/  LDC.64 R32, c[0x0][0x348] ;  /* 0x0000d200ff207b82 */ /* 0x000e700000000a00 */
[----:B------:R-:W4:Y:S08]  /*3be0*/  LDC.64 R16, c[0x0][0xb10] ;  /* 0x0002c400ff107b82 */ /* 0x000f300000000a00 */
[----:B------:R-:W1:Y:S08]  /*3bf0*/  LDC.64 R6, c[0x0][0xb18] ;  /* 0x0002c600ff067b82 */ /* 0x000e700000000a00 */
[----:B------:R-:W1:Y:S08]  /*3c00*/  LDC.64 R4, c[0x0][0xb28] ;  /* 0x0002ca00ff047b82 */ /* 0x000e700000000a00 */
[----:B--23--:R-:W1:Y:S02]  /*3c10*/  LDC R22, c[0x0][0x374] ;  /* 0x0000dd00ff167b82 */ /* 0x00ce640000000800 */
.L_x_78:
[C---:B------:R-:W-:Y:S02]  /*3c20*/  LEA R0, R30.reuse, UR7, 0x3 ;  /* 0x000000071e007c11 */ /* 0x040fe4000f8e18ff */
[----:B------:R-:W-:Y:S02]  /*3c30*/  SHF.L.U32 R3, R29, 0x1f, RZ ;  /* 0x0000001f1d037819 */ /* 0x000fe400000006ff */
[----:B------:R-:W-:Y:S02]  /*3c40*/  LEA R24, R30, UR7, 0x4 ;  /* 0x000000071e187c11 */ /* 0x000fe4000f8e20ff */
[----:B--2---:R-:W2:Y:S02]  /*3c50*/  SYNCS.PHASECHK.TRANS64.TRYWAIT P0, [R0+URZ+0x90], R3 ;  /* 0x00009003000075a7 */ /* 0x004ea400080011ff */
[----:B--2---:R-:W-:Y:S05]  /*3c60*/  @!P0 BRA `(.L_x_70) ;  /* 0x0000004c00848947 */ /* 0x004fea0003800000 */
.L_x_139:
[----:B------:R-:W-:Y:S01]  /*3c70*/  ISETP.GE.AND P0, PT, R72, 0x1, PT ;  /* 0x000000014800780c */ /* 0x000fe20003f06270 */
[----:B------:R-:W3:Y:S01]  /*3c80*/  LDS.128 R24, [R24+0x120] ;  /* 0x0001200018187984 */ /* 0x000ee20000000c00 */
[----:B--2---:R-:W-:Y:S01]  /*3c90*/  VIADD R0, R0, 0xa0 ;  /* 0x000000a000007836 */ /* 0x004fe20000000000 */
[----:B------:R-:W-:Y:S01]  /*3ca0*/  @!PT LDS RZ, [RZ] ;  /* 0x00000000fffff984 */ /* 0x000fe20000000800 */
[----:B------:R-:W-:Y:S01]  /*3cb0*/  @!PT LDS RZ, [RZ] ;  /* 0x00000000fffff984 */ /* 0x000fe20000000800 */
[----:B------:R-:W-:Y:S01]  /*3cc0*/  @!PT LDS RZ, [RZ] ;  /* 0x00000000fffff984 */ /* 0x000fe20000000800 */
[----:B------:R-:W-:Y:S01]  /*3cd0*/  @!PT LDS RZ, [RZ] ;  /* 0x00000000fffff984 */ /* 0x000fe20000000800 */
[----:B------:R2:W-:Y:S06]  /*3ce0*/  MEMBAR.ALL.CTA ;  /* 0x0000000000007992 */ /* 0x0005ec0000008000 */
[----:B--2---:R-:W2:Y:S01]  /*3cf0*/  FENCE.VIEW.ASYNC.S ;  /* 0x00000000000073c6 */ /* 0x004ea20000000000 */
[----:B------:R-:W-:Y:S04]  /*3d00*/  PRMT R0, RZ, 0x654, R0 ;  /* 0x00000654ff007816 */ /* 0x000fe80000000000 */
[----:B--2---:R2:W-:Y:S01]  /*3d10*/  SYNCS.ARRIVE.TRANS64.RED.A1T0 RZ, [R0+URZ], RZ ;  /* 0x000000ff00ff79a7 */ /* 0x0045e200081004ff */
[----:B---3--:R-:W-:Y:S11]  /*3d20*/  LOP3.LUT P3, RZ, R26, 0x1, RZ, 0xc0, !PT ;  /* 0x000000011aff7812 */ /* 0x008ff6000786c0ff */
[----:B------:R-:W-:Y:S02]  /*3d30*/  @!UPT UIADD3 URZ, UPT, UPT, URZ, URZ, URZ ;  /* 0x000000fffffff290 */ /* 0x000fe4000fffe0ff */
[----:B------:R-:W-:Y:S02]  /*3d40*/  @P3 MOV R13, R24 ;  /* 0x00000018000d3202 */ /* 0x000fe40000000f00 */
[----:B------:R-:W-:Y:S01]  /*3d50*/  @P3 LOP3.LUT R8, R25, 0xffff, RZ, 0xc0, !PT ;  /* 0x0000ffff19083812 */ /* 0x000fe200078ec0ff */
[----:B--2---:R-:W-:Y:S06]  /*3d60*/  @!P0 BRA `(.L_x_71) ;  /* 0x0000000000a48947 */ /* 0x004fec0003800000 */
[----:B-1----:R-:W-:Y:S01]  /*3d70*/  IMAD.HI.U32 R35, R22, R7, RZ ;  /* 0x0000000716237227 */ /* 0x002fe200078e00ff */
[----:B------:R-:W-:Y:S02]  /*3d80*/  ISETP.NE.AND P0, PT, R6, 0x1, PT ;  /* 0x000000010600780c */ /* 0x000fe40003f05270 */
[----:B------:R-:W-:Y:S01]  /*3d90*/  ISETP.NE.AND P2, PT, R72, 0x1, PT ;  /* 0x000000014800780c */ /* 0x000fe20003f45270 */
[----:B----4-:R-:W-:Y:S01]  /*3da0*/  IMAD.HI.U32 R34, R19, R16, RZ ;  /* 0x0000001013227227 */ /* 0x010fe200078e00ff */
[----:B------:R-:W-:Y:S02]  /*3db0*/  SHF.R.U32.HI R35, RZ, R18, R35 ;  /* 0x00000012ff237219 */ /* 0x000fe40000011623 */
[----:B------:R-:W-:Y:S01]  /*3dc0*/  ISETP.NE.AND P4, PT, R2, 0x1, PT ;  /* 0x000000010200780c */ /* 0x000fe20003f85270 */
[----:B------:R-:W-:Y:S01]  /*3dd0*/  IMAD.HI.U32 R36, R13, R16, RZ ;  /* 0x000000100d247227 */ /* 0x000fe200078e00ff */
[----:B------:R-:W-:Y:S02]  /*3de0*/  SHF.R.U32.HI R34, RZ, R17, R34 ;  /* 0x00000011ff227219 */ /* 0x000fe40000011622 */
[----:B------:R-:W-:Y:S01]  /*3df0*/  SEL R3, R22, R35, !P0 ;  /* 0x0000002316037207 */ /* 0x000fe20004000000 */
[C---:B------:R-:W-:Y:S01]  /*3e00*/  IMAD.HI.U32 R35, R8.reuse, R7, RZ ;  /* 0x0000000708237227 */ /* 0x040fe200078e00ff */
[----:B------:R-:W-:Y:S02]  /*3e10*/  SEL R11, R19, R34, !P4 ;  /* 0x00000022130b7207 */ /* 0x000fe40006000000 */
[----:B------:R-:W-:Y:S01]  /*3e20*/  SHF.R.U32.HI R36, RZ, R17, R36 ;  /* 0x00000011ff247219 */ /* 0x000fe20000011624 */
[----:B------:R-:W-:Y:S01]  /*3e30*/  IMAD.HI.U32 R38, R3, R4, RZ ;  /* 0x0000000403267227 */ /* 0x000fe200078e00ff */
[----:B------:R-:W-:Y:S03]  /*3e40*/  SHF.R.U32.HI R35, RZ, R18, R35 ;  /* 0x00000012ff237219 */ /* 0x000fe60000011623 */
[----:B------:R-:W-:Y:S01]  /*3e50*/  IMAD.HI.U32 R34, R11, R4, RZ ;  /* 0x000000040b227227 */ /* 0x000fe200078e00ff */
[----:B------:R-:W-:Y:S02]  /*3e60*/  @P2 SHF.R.U32.HI R3, RZ, R5, R38 ;  /* 0x00000005ff032219 */ /* 0x000fe40000011626 */
[----:B------:R-:W-:Y:S02]  /*3e70*/  SEL R9, R8, R35, !P0 ;  /* 0x0000002308097207 */ /* 0x000fe40004000000 */
[----:B------:R-:W-:Y:S01]  /*3e80*/  @P2 SHF.R.U32.HI R11, RZ, R5, R34 ;  /* 0x00000005ff0b2219 */ /* 0x000fe20000011622 */
[C---:B------:R-:W-:Y:S01]  /*3e90*/  IMAD R10, R72.reuse, R3, RZ ;  /* 0x00000003480a7224 */ /* 0x040fe200078e02ff */
[----:B------:R-:W-:Y:S01]  /*3ea0*/  SEL R3, R13, R36, !P4 ;  /* 0x000000240d037207 */ /* 0x000fe20006000000 */
[C---:B------:R-:W-:Y:S03]  /*3eb0*/  IMAD.HI.U32 R14, R9.reuse, R4, RZ ;  /* 0x00000004090e7227 */ /* 0x040fe600078e00ff */
[----:B------:R-:W-:Y:S01]  /*3ec0*/  ISETP.GE.AND P0, PT, R9, R10, PT ;  /* 0x0000000a0900720c */ /* 0x000fe20003f06270 */
[C---:B------:R-:W-:Y:S01]  /*3ed0*/  IMAD R12, R72.reuse, R11, RZ ;  /* 0x0000000b480c7224 */ /* 0x040fe200078e02ff */
[-C--:B------:R-:W-:Y:S04]  /*3ee0*/  SHF.R.U32.HI R14, RZ, R5.reuse, R14 ;  /* 0x00000005ff0e7219 */ /* 0x080fe8000001160e */
[----:B------:R-:W-:Y:S02]  /*3ef0*/  ISETP.GE.OR P0, PT, R3, R12, P0 ;  /* 0x0000000c0300720c */ /* 0x000fe40000706670 */
[----:B------:R-:W-:Y:S05]  /*3f00*/  SEL R15, R9, R14, !P2 ;  /* 0x0000000e090f7207 */ /* 0x000fea0005000000 */
[----:B------:R-:W-:Y:S04]  /*3f10*/  IMAD.MOV R14, RZ, RZ, -R15 ;  /* 0x000000ffff0e7224 */ /* 0x000fe800078e0a0f */
[----:B------:R-:W-:Y:S02]  /*3f20*/  IMAD R14, R72, R14, R9 ;  /* 0x0000000e480e7224 */ /* 0x000fe400078e0209 */
[C---:B------:R-:W-:Y:S05]  /*3f30*/  @!P0 IMAD.HI.U32 R10, R3.reuse, R4, RZ ;  /* 0x00000004030a8227 */ /* 0x040fea00078e00ff */
[----:B------:R-:W-:Y:S04]  /*3f40*/  @!P0 SHF.R.U32.HI R10, RZ, R5, R10 ;  /* 0x00000005ff0a8219 */ /* 0x000fe8000001160a */
[----:B------:R-:W-:Y:S01]  /*3f50*/  @!P0 SEL R0, R3, R10, !P2 ;  /* 0x0000000a03008207 */ /* 0x000fe20005000000 */
[----:B------:R-:W-:Y:S03]  /*3f60*/  IMAD.MOV R10, RZ, RZ, -R3 ;  /* 0x000000ffff0a7224 */ /* 0x000fe600078e0a03 */
[----:B------:R-:W-:Y:S01]  /*3f70*/  @!P0 IADD3 R15, PT, PT, R15, -R0, RZ ;  /* 0x800000000f0f8210 */ /* 0x000fe20007ffe0ff */
[----:B------:R-:W-:Y:S01]  /*3f80*/  @!P0 IMAD R0, R11, R14, R0 ;  /* 0x0000000e0b008224 */ /* 0x000fe200078e0200 */
[----:B------:R-:W-:Y:S01]  /*3f90*/  IADD3 R11, PT, PT, -R9, RZ, RZ ;  /* 0x000000ff090b7210 */ /* 0x000fe20007ffe1ff */
[----:B------:R-:W-:Y:S02]  /*3fa0*/  IMAD R13, R2, R10, R13 ;  /* 0x0000000a020d7224 */ /* 0x000fe400078e020d */
[----:B------:R-:W-:Y:S02]  /*3fb0*/  @!P0 IMAD R9, R15, R72, R3 ;  /* 0x000000480f098224 */ /* 0x000fe400078e0203 */
[----:B------:R-:W-:Y:S02]  /*3fc0*/  @!P0 IMAD.MOV.U32 R3, RZ, RZ, R0 ;  /* 0x000000ffff038224 */ /* 0x000fe400078e0000 */
[----:B------:R-:W-:Y:S02]  /*3fd0*/  IMAD R8, R6, R11, R8 ;  /* 0x0000000b06087224 */ /* 0x000fe400078e0208 */
[----:B------:R-:W-:Y:S02]  /*3fe0*/  IMAD R13, R3, R2, R13 ;  /* 0x00000002030d7224 */ /* 0x000fe400078e020d */
[----:B------:R-:W-:Y:S02]  /*3ff0*/  IMAD R8, R9, R6, R8 ;  /* 0x0000000609087224 */ /* 0x000fe400078e0208 */
.L_x_71:
[----:B------:R-:W-:Y:S05]  /*4000*/  BRA.U UP1, `(.L_x_72) ;  /* 0x0000000101107547 */ /* 0x000fea000b800000 */
[----:B------:R-:W-:Y:S04]  /*4010*/  MOV R0, UR6 ;  /* 0x0000000600007c02 */ /* 0x000fe80008000f00 */
[----:B------:R-:W-:Y:S04]  /*4020*/  SHF.L.U32 R3, R0, 0x1f, RZ ;  /* 0x0000001f00037819 */ /* 0x000fe800000006ff */
[----:B------:R-:W2:Y:S02]  /*4030*/  SYNCS.PHASECHK.TRANS64.TRYWAIT P0, [UR7+0x88], R3 ;  /* 0x00008803ff0075a7 */ /* 0x000ea40008001107 */
[----:B--2---:R-:W-:Y:S05]  /*4040*/  @!P0 BRA `(.L_x_73) ;  /* 0x0000004800a08947 */ /* 0x004fea0003800000 */
.L_x_72:
[----:B------:R-:W-:Y:S02]  /*4050*/  R2UR UR19, R21 ;  /* 0x00000000151372ca */ /* 0x000fe400000e0000 */
[----:B------:R-:W-:Y:S02]  /*4060*/  R2UR UR18, R20 ;  /* 0x00000000141272ca */ /* 0x000fe400000e0000 */
[----:B------:R-:W-:Y:S02]  /*4070*/  ISETP.NE.U32.AND P2, PT, RZ, UR4, PT ;  /* 0x00000004ff007c0c */ /* 0x000fe4000bf45070 */
[----:B------:R-:W-:Y:S02]  /*4080*/  SHF.L.U32 R12, R31, 0x1f, RZ ;  /* 0x0000001f1f0c7819 */ /* 0x000fe400000006ff */
[----:B------:R-:W-:Y:S05]  /*4090*/  ISETP.NE.AND.EX P2, PT, RZ, UR5, PT, P2 ;  /* 0x00000005ff007c0c */ /* 0x000fea000bf45320 */
[----:B------:R-:W-:Y:S02]  /*40a0*/  USHF.L.U32 UR19, UR19, 0x7, URZ ;  /* 0x0000000713137899 */ /* 0x000fe400080006ff */
[----:B------:R-:W-:Y:S01]  /*40b0*/  USHF.L.U32 UR18, UR18, 0x7, URZ ;  /* 0x0000000712127899 */ /* 0x000fe200080006ff */
[----:B------:R-:W-:Y:S11]  /*40c0*/  BRA.U !UP3, `(.L_x_74) ;  /* 0x000000010b347547 */ /* 0x000ff6000b800000 */
[----:B------:R-:W-:Y:S01]  /*40d0*/  UPLOP3.LUT UP0, UPT, UPT, UPT, UP2, 0x80, 0x8 ;  /* 0x000000000008789c */ /* 0x000fe20003f0f020 */
[----:B--2---:R-:W-:Y:S02]  /*40e0*/  HFMA2 R0, -RZ, RZ, 0, 5.9604644775390625e-08 ;  /* 0x00000001ff007431 */ /* 0x004fe400000001ff */
[----:B------:R-:W-:Y:S03]  /*40f0*/  IMAD.MOV.U32 R171, RZ, RZ, 0x1 ;  /* 0x00000001ffab7424 */ /* 0x000fe600078e00ff */
[----:B------:R-:W-:Y:S05]  /*4100*/  PLOP3.LUT P0, PT, PT, PT, UP0, 0x80, 0x8 ;  /* 0x000000000008781c */ /* 0x000fea0003f0f008 */
[----:B------:R-:W2:Y:S01]  /*4110*/  @UP0 LDCU.64 UR10, c[0x0][0x888] ;  /* 0x00011100ff0a07ac */ /* 0x000ea20008000a00 */
[----:B------:R-:W-:Y:S07]  /*4120*/  @UP0 UIMAD UR8, UR36, UR4, URZ ;  /* 0x00000004240802a4 */ /* 0x000fee000f8e02ff */
[----:B------:R-:W-:Y:S01]  /*4130*/  @!P0 PRMT R171, R0, 0x7610, R171 ;  /* 0x0000761000ab8816 */ /* 0x000fe200000000ab */
[----:B--2---:R-:W-:Y:S03]  /*4140*/  @UP0 UIMAD.WIDE UR10, UR8, 0x4, UR10 ;  /* 0x00000004080a08a5 */ /* 0x004fe6000f8e020a */
[----:B------:R-:W2:Y:S03]  /*4150*/  @!UP0 LDCU UR8, c[0x0][0x880] ;  /* 0x00011000ff0887ac */ /* 0x000ea60008000800 */
[----:B------:R-:W-:Y:S01]  /*4160*/  IMAD.U32 R10, RZ, RZ, UR10 ;  /* 0x0000000aff0a7e24 */ /* 0x000fe2000f8e00ff */
[----:B------:R-:W-:Y:S05]  /*4170*/  MOV R11, UR11 ;  /* 0x0000000b000b7c02 */ /* 0x000fea0008000f00 */
[----:B-----5:R3:W5:Y:S02]  /*4180*/  @P0 LDG.E R81, desc[UR46][R10.64] ;  /* 0x0000002e0a510981 */ /* 0x020764000c1e1900 */
[----:B--23--:R-:W-:Y:S07]  /*4190*/  @!P0 IMAD.U32 R81, RZ, RZ, UR8 ;  /* 0x00000008ff518e24 */ /* 0x00cfee000f8e00ff */
.L_x_74:
[----:B-----5:R-:W-:Y:S01]  /*41a0*/  @!P2 FSETP.EQ.AND P0, PT, R81, RZ, PT ;  /* 0x000000ff5100a20b */ /* 0x020fe20003f02000 */
[----:B------:R-:W-:Y:S01]  /*41b0*/  @!UPT UIADD3 URZ, UPT, UPT, URZ, URZ, URZ ;  /* 0x000000fffffff290 */ /* 0x000fe2000fffe0ff */
[----:B------:R-:W-:Y:S11]  /*41c0*/  @!P2 BRA `(.L_x_75) ;  /* 0x000000000014a947 */ /* 0x000ff60003800000 */
[----:B------:R-:W-:Y:S02]  /*41d0*/  LOP3.LUT P2, RZ, R171, 0xff, RZ, 0xc0, !PT ;  /* 0x000000ffabff7812 */ /* 0x000fe4000784c0ff */
[----:B------:R-:W-:Y:S04]  /*41e0*/  PLOP3.LUT P0, PT, PT, PT, UP0, 0x80, 0x8 ;  /* 0x000000000008781c */ /* 0x000fe80003f0f008 */
[----:B------:R-:W-:Y:S07]  /*41f0*/  PLOP3.LUT P0, PT, P0, PT, PT, 0x8, 0x80 ;  /* 0x000000000080781c */ /* 0x000fee000070e170 */
[----:B------:R-:W-:Y:S11]  /*4200*/  @P2 FSETP.EQ.AND P0, PT, R81, RZ, PT ;  /* 0x000000ff5100220b */ /* 0x000ff60003f02000 */
[----:B------:R-:W-:Y:S02]  /*4210*/  @!UPT UIADD3 URZ, UPT, UPT, URZ, URZ, URZ ;  /* 0x000000fffffff290 */ /* 0x000fe4000fffe0ff */
.L_x_75:
[----:B------:R-:W3:Y:S01]  /*4220*/  SYNCS.PHASECHK.TRANS64.TRYWAIT P2, [UR7+0x70], R12 ;  /* 0x0000700cff0075a7 */ /* 0x000ee20008041107 */
[----:B------:R-:W-:Y:S04]  /*4230*/  ELECT P4, URZ, PT ;  /* 0x0000000000ff782f */ /* 0x000fe80003880000 */
[----:B------:R-:W-:Y:S11]  /*4240*/  PLOP3.LUT P4, PT, P0, P4, PT, 0xf2, 0x2f ;  /* 0x00000000002f781c */ /* 0x000ff60000789e72 */
[----:B------:R-:W-:Y:S02]  /*4250*/  @!UPT UIADD3 URZ, UPT, UPT, URZ, URZ, URZ ;  /* 0x000000fffffff290 */ /* 0x000fe4000fffe0ff */
[----:B-1----:R-:W-:Y:S05]  /*4260*/  @!P4 IADD3 R21, P0, PT, R32, 0x580, RZ ;  /* 0x000005802015c810 */ /* 0x002fea0007f1e0ff */
[----:B------:R-:W-:Y:S01]  /*4270*/  @!P4 IMAD.X R20, RZ, RZ, R33, P0 ;  /* 0x000000ffff14c224 */ /* 0x000fe200000e0621 */
[----:B---3--:R-:W-:Y:S07]  /*4280*/  @!P2 BRA `(.L_x_76) ;  /* 0x000000480028a947 */ /* 0x008fee0003800000 */
.L_x_142:
[----:B------:R-:W3:Y:S01]  /*4290*/  LDC.64 R14, c[0x0][0xb10] ;  /* 0x0002c400ff0e7b82 */ /* 0x000ee20000000a00 */
[----:B------:R-:W-:Y:S01]  /*42a0*/  @!P4 R2UR UR8, R20 ;  /* 0x000000001408c2ca */ /* 0x000fe200000e0000 */
[----:B------:R-:W-:Y:S01]  /*42b0*/  VOTEU.ALL UP1, P4 ;  /* 0x0000000000ff7886 */ /* 0x000fe20002020000 */
[----:B------:R-:W-:Y:S01]  /*42c0*/  @!P4 R2UR UR9, R21 ;  /* 0x000000001509c2ca */ /* 0x000fe200000e0000 */
[----:B------:R-:W-:Y:S01]  /*42d0*/  UMOV UR10, 0x0 ;  /* 0x00000000000a7882 */ /* 0x000fe20000000000 */
[----:B------:R-:W-:Y:S03]  /*42e0*/  UMOV UR11, 0x10000000 ;  /* 0x10000000000b7882 */ /* 0x000fe60000000000 */
[----:B------:R-:W5:Y:S01]  /*42f0*/  LDC.64 R10, c[0x0][0xb18] ;  /* 0x0002c600ff0a7b82 */ /* 0x000f620000000a00 */
[----:B------:R-:W-:Y:S01]  /*4300*/  @!UP1 UIADD3 UR16, UPT, UPT, UR7, 0x200, URZ ;  /* 0x0000020007109890 */ /* 0x000fe2000fffe0ff */
[----:B------:R-:W-:Y:S01]  /*4310*/  @P3 SHF.R.U32.HI R28, RZ, 0x10, R25 ;  /* 0x00000010ff1c3819 */ /* 0x000fe20000011619 */
[----:B------:R-:W-:Y:S01]  /*4320*/  VOTEU.ALL UP1, P4 ;  /* 0x0000000000ff7886 */ /* 0x000fe20002020000 */
[----:B------:R-:W-:Y:S01]  /*4330*/  UMOV UR20, UR36 ;  /* 0x0000002400147c82 */ /* 0x000fe20008000000 */
[----:B------:R-:W-:Y:S03]  /*4340*/  VIADD R30, R30, 0x1 ;  /* 0x000000011e1e7836 */ /* 0x000fe60000000000 */
[----:B--2---:R-:W2:Y:S01]  /*4350*/  @!P1 LDC R0, c[0x0][0xb20] ;  /* 0x0002c800ff009b82 */ /* 0x004ea20000000800 */
[----:B------:R-:W-:Y:S01]  /*4360*/  IMAD.U32 R21, RZ, RZ, UR8 ;  /* 0x00000008ff157e24 */ /* 0x000fe2000f8e00ff */
[----:B------:R-:W-:Y:S06]  /*4370*/  UPRMT UR8, UR37, 0x654, UR17 ;  /* 0x0000065425087896 */ /* 0x000fec0008000011 */
[----:B-1----:R-:W1:Y:S01]  /*4380*/  @!P1 LDC R3, c[0x0][0xb0c] ;  /* 0x0002c300ff039b82 */ /* 0x002e620000000800 */
[----:B------:R-:W-:Y:S01]  /*4390*/  IMAD.U32 R20, RZ, RZ, UR9 ;  /* 0x00000009ff147e24 */ /* 0x000fe2000f8e00ff */
[----:B------:R-:W-:Y:S04]  /*43a0*/  @!P4 R2UR UR15, R21 ;  /* 0x00000000150fc2ca */ /* 0x000fe800000e0000 */
[----:B------:R-:W-:Y:S01]  /*43b0*/  @!P4 R2UR UR14, R20 ;  /* 0x00000000140ec2ca */ /* 0x000fe200000e0000 */
[----:B------:R-:W-:Y:S11]  /*43c0*/  @!P4 IMAD.MOV.U32 R20, RZ, RZ, 0x2000 ;  /* 0x00002000ff14c424 */ /* 0x000ff600078e00ff */
[----:B------:R-:W-:Y:S01]  /*43d0*/  @!UPT UIADD3 URZ, UPT, UPT, URZ, URZ, URZ ;  /* 0x000000fffffff290 */ /* 0x000fe2000fffe0ff */
[----:B------:R1:W-:Y:S01]  /*43e0*/  @!UP1 UTMALDG.3D [UR16], [UR14], desc[UR10] ;  /* 0x00000a100e0095b4 */ /* 0x0003e20008011000 */
[----:B------:R1:W-:Y:S02]  /*43f0*/  @!P4 SYNCS.ARRIVE.TRANS64.RED.A0TR RZ, [UR7+0x60], R20 ;  /* 0x00006014ffffc9a7 */ /* 0x0003e40008300407 */
[----:B-1----:R-:W-:Y:S01]  /*4400*/  @!P1 ISETP.NE.AND P2, PT, R3, 0x1, PT ;  /* 0x000000010300980c */ /* 0x002fe20003f45270 */
[C---:B---3--:R-:W-:Y:S01]  /*4410*/  @!P1 IMAD.HI.U32 R14, R13.reuse, R14, RZ ;  /* 0x0000000e0d0e9227 */ /* 0x048fe200078e00ff */
[----:B-----5:R-:W-:Y:S03]  /*4420*/  @!P1 ISETP.NE.AND P0, PT, R10, 0x1, PT ;  /* 0x000000010a00980c */ /* 0x020fe60003f05270 */
[C---:B------:R-:W-:Y:S01]  /*4430*/  @!P1 IMAD.HI.U32 R11, R8.reuse, R11, RZ ;  /* 0x0000000b080b9227 */ /* 0x040fe200078e00ff */
[----:B------:R-:W-:Y:S04]  /*4440*/  @!P1 SHF.R.U32.HI R14, RZ, R15, R14 ;  /* 0x0000000fff0e9219 */ /* 0x000fe8000001160e */
[----:B--2---:R-:W-:Y:S01]  /*4450*/  @!P1 SHF.R.U32.HI R9, RZ, R0, R11 ;  /* 0x00000000ff099219 */ /* 0x004fe2000001160b */
[----:B------:R-:W-:Y:S01]  /*4460*/  SYNCS.ARRIVE.TRANS64.RED.A1T0 RZ, [UR8], RZ ;  /* 0x000000ffffff79a7 */ /* 0x000fe20008100408 */
[----:B------:R-:W-:Y:S02]  /*4470*/  @!P1 SEL R14, R13, R14, !P2 ;  /* 0x0000000e0d0e9207 */ /* 0x000fe40005000000 */
[----:B------:R-:W-:Y:S01]  /*4480*/  @!P1 SEL R9, R8, R9, !P0 ;  /* 0x0000000908099207 */ /* 0x000fe20004000000 */
[----:B------:R-:W1:Y:S04]  /*4490*/  SYNCS.PHASECHK.TRANS64.TRYWAIT P5, [UR7+0x78], R12 ;  /* 0x0000780cff0075a7 */ /* 0x000e6800080a1107 */
[----:B------:R-:W-:Y:S02]  /*44a0*/  @!P1 IMAD.IADD R0, R9, 0x1, -R14 ;  /* 0x0000000109009824 */ /* 0x000fe400078e0a0e */
[----:B------:R-:W-:Y:S02]  /*44b0*/  @!P1 IMAD.IADD R9, R14, 0x1, -R9 ;  /* 0x000000010e099824 */ /* 0x000fe400078e0a09 */
[----:B------:R-:W-:Y:S02]  /*44c0*/  @!P1 IMAD R13, R0, R3, R13 ;  /* 0x00000003000d9224 */ /* 0x000fe400078e020d */
[----:B------:R-:W-:Y:S01]  /*44d0*/  @!P1 IMAD R8, R9, R10, R8 ;  /* 0x0000000a09089224 */ /* 0x000fe200078e0208 */
[----:B-1----:R-:W-:Y:S06]  /*44e0*/  @!P5 BRA `(.L_x_77) ;  /* 0x0000004400a8d947 */ /* 0x002fec0003800000 */
.L_x_144:
[----:B-1----:R-:W-:Y:S01]  /*44f0*/  @!P4 IADD3 R3, P0, PT, R32, 0x580, RZ ;  /* 0x000005802003c810 */ /* 0x002fe20007f1e0ff */
[----:B------:R-:W-:Y:S01]  /*4500*/  VOTEU.ALL UP1, P4 ;  /* 0x0000000000ff7886 */ /* 0x000fe20002020000 */
[----:B------:R-:W-:Y:S01]  /*4510*/  UMOV UR20, 0x0 ;  /* 0x0000000000147882 */ /* 0x000fe20000000000 */
[----:B------:R-:W-:Y:S01]  /*4520*/  UMOV UR21, 0x10000000 ;  /* 0x1000000000157882 */ /* 0x000fe20000000000 */
[----:B------:R-:W-:Y:S01]  /*4530*/  @!P4 R2UR UR9, R3 ;  /* 0x000000000309c2ca */ /* 0x000fe200000e0000 */
[----:B------:R-:W-:Y:S01]  /*4540*/  @!P4 IMAD.X R0, RZ, RZ, R33, P0 ;  /* 0x000000ffff00c224 */ /* 0x000fe200000e0621 */
[----:B------:R-:W-:Y:S01]  /*4550*/  @!UP1 UIADD3 UR10, UPT, UPT, UR18, 0x40, URZ ;  /* 0x00000040120a9890 */ /* 0x000fe2000fffe0ff */
[----:B------:R-:W-:Y:S01]  /*4560*/  ISETP.NE.AND P0, PT, R30, 0x2, PT ;  /* 0x000000021e00780c */ /* 0x000fe20003f05270 */
[----:B------:R-:W-:Y:S01]  /*4570*/  UMOV UR11, UR19 ;  /* 0x00000013000b7c82 */ /* 0x000fe20008000000 */
[----:B------:R-:W-:Y:S01]  /*4580*/  UMOV UR12, UR36 ;  /* 0x00000024000c7c82 */ /* 0x000fe20008000000 */
[----:B------:R-:W-:Y:S01]  /*4590*/  @!P4 R2UR UR8, R0 ;  /* 0x000000000008c2ca */ /* 0x000fe200000e0000 */
[----:B------:R-:W-:Y:S01]  /*45a0*/  IMAD.IADD R20, R8, 0x1, R147 ;  /* 0x0000000108147824 */ /* 0x000fe200078e0293 */
[----:B------:R-:W-:Y:S01]  /*45b0*/  @P3 R2UR UR36, R28 ;  /* 0x000000001c2432ca */ /* 0x000fe200000e0000 */
[----:B------:R-:W-:Y:S01]  /*45c0*/  IMAD.IADD R21, R13, 0x1, R170 ;  /* 0x000000010d157824 */ /* 0x000fe200078e02aa */
[----:B------:R-:W-:Y:S02]  /*45d0*/  SEL R0, RZ, 0x1, P0 ;  /* 0x00000001ff007807 */ /* 0x000fe40000000000 */
[----:B------:R-:W-:Y:S01]  /*45e0*/  LOP3.LUT R31, R31, 0x1, RZ, 0x3c, !PT ;  /* 0x000000011f1f7812 */ /* 0x000fe200078e3cff */
[----:B------:R-:W-:Y:S01]  /*45f0*/  IMAD.U32 R10, RZ, RZ, UR9 ;  /* 0x00000009ff0a7e24 */ /* 0x000fe2000f8e00ff */
[----:B------:R-:W-:Y:S01]  /*4600*/  @!UP1 UIADD3 UR9, UPT, UPT, UR7, 0x68, URZ ;  /* 0x0000006807099890 */ /* 0x000fe2000fffe0ff */
[----:B------:R-:W-:Y:S02]  /*4610*/  LOP3.LUT R29, R29, R0, RZ, 0x3c, !PT ;  /* 0x000000001d1d7212 */ /* 0x000fe400078e3cff */
[----:B------:R-:W-:Y:S02]  /*4620*/  SEL R30, R30, RZ, P0 ;  /* 0x000000ff1e1e7207 */ /* 0x000fe40000000000 */
[----:B------:R-:W-:Y:S01]  /*4630*/  IMAD.U32 R11, RZ, RZ, UR8 ;  /* 0x00000008ff0b7e24 */ /* 0x000fe2000f8e00ff */
[----:B------:R-:W-:Y:S01]  /*4640*/  @!P4 R2UR UR14, R10 ;  /* 0x000000000a0ec2ca */ /* 0x000fe200000e0000 */
[----:B------:R-:W-:Y:S01]  /*4650*/  @!UP1 UIADD3 UR8, UPT, UPT, UR7, 0x2200, URZ ;  /* 0x0000220007089890 */ /* 0x000fe2000fffe0ff */
[----:B------:R-:W-:Y:S02]  /*4660*/  VOTEU.ALL UP1, P4 ;  /* 0x0000000000ff7886 */ /* 0x000fe40002020000 */
[----:B------:R-:W-:Y:S11]  /*4670*/  @!P4 R2UR UR15, R11 ;  /* 0x000000000b0fc2ca */ /* 0x000ff600000e0000 */
[----:B------:R-:W-:Y:S02]  /*4680*/  @!UPT UIADD3 URZ, UPT, UPT, URZ, URZ, URZ ;  /* 0x000000fffffff290 */ /* 0x000fe4000fffe0ff */
[----:B------:R2:W-:Y:S01]  /*4690*/  @!UP1 UTMALDG.3D [UR8], [UR14], desc[UR20] ;  /* 0x000014080e0095b4 */ /* 0x0005e20008011000 */
[----:B------:R2:W-:Y:S01]  /*46a0*/  @!P4 SYNCS.ARRIVE.TRANS64.RED.A0TR RZ, [UR7+0x68], R23 ;  /* 0x00006817ffffc9a7 */ /* 0x0005e20008300407 */
[----:B------:R-:W-:Y:S01]  /*46b0*/  UPLOP3.LUT UP1, UPT, UPT, UPT, UPT, 0x80, 0x8 ;  /* 0x000000000008789c */ /* 0x000fe20003f2f070 */
[----:B------:R-:W-:Y:S01]  /*46c0*/  SYNCS.ARRIVE.TRANS64.RED.A1T0 RZ, [UR13], RZ ;  /* 0x000000ffffff79a7 */ /* 0x000fe2000810040d */
[----:B------:R-:W-:Y:S09]  /*46d0*/  @P3 BRA `(.L_x_78) ;  /* 0xfffffff400503947 */ /* 0x000ff2000383ffff */
[----:B------:R-:W-:-:S04]  /*46e0*/  SHF.L.U32 R3, R31, 0x1f, RZ ;  /* 0x0000001f1f037819 */ /* 0x000fc800000006ff */
[----:B------:R-:W1:Y:S02]  /*46f0*/  SYNCS.PHASECHK.TRANS64.TRYWAIT P0, [UR7+0x70], R3 ;  /* 0x00007003ff0075a7 */ /* 0x000e640008001107 */
[----:B-1----:R-:W-:Y:S05]  /*4700*/  @!P0 BRA `(.L_x_79) ;  /* 0x0000004400388947 */ /* 0x002fea0003800000 */
.L_x_146:
[----:B-1----:R-:W-:-:S07]  /*4710*/  MOV R0, UR7 ;  /* 0x0000000700007c02 */ /* 0x002fce0008000f00 */
.L_x_80:
[----:B-1----:R-:W-:-:S04]  /*4720*/  SHF.L.U32 R3, R31, 0x1f, RZ ;  /* 0x0000001f1f037819 */ /* 0x002fc800000006ff */
[----:B------:R1:W3:Y:S03]  /*4730*/  SYNCS.PHASECHK.TRANS64.TRYWAIT P0, [R0+URZ+0x78], R3 ;  /* 0x00007803000075a7 */ /* 0x0002e600080011ff */
[----:B---3--:R-:W-:Y:S05]  /*4740*/  @!P0 NANOSLEEP.SYNCS 0x989680 ;  /* 0x009896800000895d */ /* 0x008fea0003900000 */
[----:B------:R-:W3:Y:S02]  /*4750*/  @!P0 SYNCS.PHASECHK.TRANS64 P0, [R0+URZ+0x78], R3 ;  /* 0x00007803000085a7 */ /* 0x000ee400080010ff */
[----:B--23--:R-:W-:Y:S05]  /*4760*/  @P0 EXIT ;  /* 0x000000000000094d */ /* 0x00cfea0003800000 */
[----:B------:R-:W-:Y:S05]  /*4770*/  BRA `(.L_x_80) ;  /* 0xfffffffc00e87947 */ /* 0x000fea000383ffff */
.L_x_69:
[----:B------:R-:W-:-:S06]  /*4780*/  UISETP.GE.AND UP1, UPT, UR8, 0x4, UPT ;  /* 0x000000040800788c */ /* 0x000fcc000bf26270 */
[----:B------:R-:W-:-:S13]  /*4790*/  PLOP3.LUT P0, PT, PT, PT, UP1, 0x80, 0x8 ;  /* 0x000000000008781c */ /* 0x000fda0003f0f018 */
[----:B------:R-:W-:Y:S05]  /*47a0*/  @!P0 EXIT ;  /* 0x000000000000894d */ /* 0x000fea0003800000 */
[----:B------:R-:W-:Y:S01]  /*47b0*/  BAR.SYNC.DEFER_BLOCKING 0x6, 0xa0 ;  /* 0x0182800000007b1d */ /* 0x000fe20000010000 */
[C---:B------:R-:W-:Y:S01]  /*47c0*/  IMAD.SHL.U32 R3, R189.reuse, 0x40, RZ ;  /* 0x00000040bd037824 */ /* 0x040fe200078e00ff */
[C---:B------:R-:W-:Y:S01]  /*47d0*/  LOP3.LUT R193, R189.reuse, 0x60, RZ, 0xc0, !PT ;  /* 0x00000060bdc17812 */ /* 0x040fe200078ec0ff */
[C---:B------:R-:W-:Y:S01]  /*47e0*/  IMAD.SHL.U32 R172, R189.reuse, 0x8, RZ ;  /* 0x00000008bdac7824 */ /* 0x040fe200078e00ff */
[C---:B------:R-:W-:Y:S01]  /*47f0*/  LOP3.LUT R191, R189.reuse, 0x2, RZ, 0xc0, !PT ;  /* 0x00000002bdbf7812 */ /* 0x040fe200078ec0ff */
[----:B------:R-:W-:Y:S01]  /*4800*/  IMAD.U32 R79, R189, 0x10000, RZ ;  /* 0x00010000bd4f7824 */ /* 0x000fe200078e00ff */
[----:B------:R-:W-:Y:S02]  /*4810*/  UMOV UR49, 0x400 ;  /* 0x0000040000317882 */ /* 0x000fe40000000000 */
[----:B------:R-:W1:Y:S01]  /*4820*/  LDC R177, c[0x0][0x370] ;  /* 0x0000dc00ffb17b82 */ /* 0x000e620000000800 */
[----:B------:R-:W-:Y:S01]  /*4830*/  ULEA UR49, UR37, UR49, 0x18 ;  /* 0x0000003125317291 */ /* 0x000fe2000f8ec0ff */
[----:B------:R-:W-:Y:S01]  /*4840*/  LOP3.LUT R5, R3, 0x180, RZ, 0xc0, !PT ;  /* 0x0000018003057812 */ /* 0x000fe200078ec0ff */
[----:B------:R-:W-:Y:S01]  /*4850*/  HFMA2 R195, -RZ, RZ, 0, 0 ;  /* 0x00000000ffc37431 */ /* 0x000fe200000001ff */
[----:B------:R-:W-:Y:S01]  /*4860*/  LOP3.LUT R79, R79, 0x600000, RZ, 0xc0, !PT ;  /* 0x006000004f4f7812 */ /* 0x000fe200078ec0ff */
[----:B------:R-:W-:Y:S01]  /*4870*/  UIADD3 UR4, UPT, UPT, UR49, 0x4200, URZ ;  /* 0x0000420031047890 */ /* 0x000fe2000fffe0ff */
[----:B------:R-:W-:Y:S01]  /*4880*/  LOP3.LUT R172, R5, 0x30, R172, 0xf8, !PT ;  /* 0x0000003005ac7812 */ /* 0x000fe200078ef8ac */
[----:B------:R-:W-:Y:S01]  /*4890*/  IMAD.MOV.U32 R76, RZ, RZ, RZ ;  /* 0x000000ffff4c7224 */ /* 0x000fe200078e00ff */
[----:B------:R-:W2:Y:S01]  /*48a0*/  LDC R74, c[0x0][0xb0c] ;  /* 0x0002c300ff4a7b82 */ /* 0x000ea20000000800 */
[----:B------:R-:W-:-:S02]  /*48b0*/  LOP3.LUT R189, R189, 0x4, RZ, 0xc0, !PT ;  /* 0x00000004bdbd7812 */ /* 0x000fc400078ec0ff */
[----:B------:R-:W-:Y:S02]  /*48c0*/  CS2R R182, SRZ ;  /* 0x0000000000b67805 */ /* 0x000fe4000001ff00 */
[----:B------:R-:W-:Y:S02]  /*48d0*/  LOP3.LUT R172, R172, 0x1e40, R3, 0xf8, !PT ;  /* 0x00001e40acac7812 */ /* 0x000fe400078ef803 */
[----:B------:R-:W-:Y:S02]  /*48e0*/  CS2R R180, SRZ ;  /* 0x0000000000b47805 */ /* 0x000fe4000001ff00 */
[----:B------:R-:W-:Y:S01]  /*48f0*/  IADD3 R188, PT, PT, -R189, 0x2, RZ ;  /* 0x00000002bdbc7810 */ /* 0x000fe20007ffe1ff */
[----:B------:R-:W-:Y:S01]  /*4900*/  IMAD.MOV R176, RZ, RZ, -R191 ;  /* 0x000000ffffb07224 */ /* 0x000fe200078e0abf */
[----:B------:R-:W-:Y:S01]  /*4910*/  MOV R192, UR4 ;  /* 0x0000000400c07c02 */ /* 0x000fe20008000f00 */
[----:B------:R-:W4:Y:S01]  /*4920*/  LDC R174, c[0x0][0xb20] ;  /* 0x0002c800ffae7b82 */ /* 0x000f220000000800 */
[----:B------:R-:W3:Y:S01]  /*4930*/  LDS R0, [UR49+0x140] ;  /* 0x00014031ff007984 */ /* 0x000ee20008000800 */
[----:B------:R-:W-:Y:S01]  /*4940*/  VIADD R190, R172, UR49 ;  /* 0x00000031acbe7c36 */ /* 0x000fe20008000000 */
[----:B------:R-:W1:Y:S01]  /*4950*/  LDCU.64 UR52, c[0x0][0x348] ;  /* 0x00006900ff3477ac */ /* 0x000e620008000a00 */
[----:B------:R-:W-:-:S02]  /*4960*/  IMAD.MOV R175, RZ, RZ, -R189 ;  /* 0x000000ffffaf7224 */ /* 0x000fc400078e0abd */
[----:B------:R-:W-:Y:S01]  /*4970*/  VIADD R190, R190, 0x200 ;  /* 0x00000200bebe7836 */ /* 0x000fe20000000000 */
[----:B------:R-:W1:Y:S01]  /*4980*/  LDCU.64 UR38, c[0x0][0x888] ;  /* 0x00011100ff2677ac */ /* 0x000e620008000a00 */
[----:B------:R-:W1:Y:S01]  /*4990*/  LDC R73, c[0x0][0xb30] ;  /* 0x0002cc00ff497b82 */ /* 0x000e620000000800 */
[----:B------:R-:W1:Y:S01]  /*49a0*/  LDCU.64 UR44, c[0x0][0x890] ;  /* 0x00011200ff2c77ac */ /* 0x000e620008000a00 */
[----:B------:R-:W-:-:S06]  /*49b0*/  UIADD3 UR48, UPT, UPT, UR49, 0x200, URZ ;  /* 0x0000020031307890 */ /* 0x000fcc000fffe0ff */
[----:B------:R-:W1:Y:S08]  /*49c0*/  LDC.64 R168, c[0x0][0xb10] ;  /* 0x0002c400ffa87b82 */ /* 0x000e700000000a00 */
[----:B------:R-:W1:Y:S08]  /*49d0*/  LDC.64 R70, c[0x0][0xb18] ;  /* 0x0002c600ff467b82 */ /* 0x000e700000000a00 */
[----:B------:R-:W1:Y:S08]  /*49e0*/  LDC.64 R68, c[0x0][0xb28] ;  /* 0x0002ca00ff447b82 */ /* 0x000e700000000a00 */
[----:B------:R-:W1:Y:S01]  /*49f0*/  LDC.64 R166, c[0x0][0x8b0] ;  /* 0x00022c00ffa67b82 */ /* 0x000e620000000a00 */
[----:B---3--:R-:W-:-:S07]  /*4a00*/  IMAD.IADD R79, R0, 0x1, R79 ;  /* 0x00000001004f7824 */ /* 0x008fce00078e024f */
[----:B------:R-:W3:Y:S08]  /*4a10*/  LDC.64 R164, c[0x0][0x8a8] ;  /* 0x00022a00ffa47b82 */ /* 0x000ef00000000a00 */
[----:B--2-4-:R-:W1:Y:S02]  /*4a20*/  LDC R178, c[0x0][0x374] ;  /* 0x0000dd00ffb27b82 */ /* 0x014e640000000800 */
.L_x_107:
[C---:B------:R-:W-:Y:S02]  /*4a30*/  LEA R0, R195.reuse, UR49, 0x3 ;  /* 0x00000031c3007c11 */ /* 0x040fe4000f8e18ff */
[----:B------:R-:W-:Y:S02]  /*4a40*/  SHF.L.U32 R3, R182, 0x1f, RZ ;  /* 0x0000001fb6037819 */ /* 0x000fe400000006ff */
[----:B------:R-:W-:Y:S02]  /*4a50*/  LEA R16, R195, UR49, 0x4 ;  /* 0x00000031c3107c11 */ /* 0x000fe4000f8e20ff */
[----:B------:R-:W2:Y:S02]  /*4a60*/  SYNCS.PHASECHK.TRANS64.TRYWAIT P0, [R0+URZ+0x90], R3 ;  /* 0x00009003000075a7 */ /* 0x000ea400080011ff */
[----:B-12---:R-:W-:Y:S05]  /*4a70*/  @!P0 BRA `(.L_x_81) ;  /* 0x0000004000748947 */ /* 0x006fea0003800000 */
.L_x_147:
[----:B------:R-:W4:Y:S01]  /*4a80*/  LDC.64 R12, c[0x0][0xb10] ;  /* 0x0002c400ff0c7b82 */ /* 0x000f220000000a00 */
[----:B------:R-:W3:Y:S01]  /*4a90*/  LDS.128 R16, [R16+0x120] ;  /* 0x0001200010107984 */ /* 0x000ee20000000c00 */
[----:B-1----:R-:W-:Y:S01]  /*4aa0*/  ISETP.NE.AND P1, PT, R73, 0x1, PT ;  /* 0x000000014900780c */ /* 0x002fe20003f25270 */
[----:B--2---:R-:W-:Y:S01]  /*4ab0*/  VIADD R0, R0, 0xa0 ;  /* 0x000000a000007836 */ /* 0x004fe20000000000 */
[----:B------:R-:W-:Y:S04]  /*4ac0*/  ISETP.GE.AND P0, PT, R72, 0x1, PT ;  /* 0x000000014800780c */ /* 0x000fe80003f06270 */
[----:B------:R-:W1:Y:S01]  /*4ad0*/  LDC.64 R10, c[0x0][0xb18] ;  /* 0x0002c600ff0a7b82 */ /* 0x000e620000000a00 */
[----:B------:R-:W-:Y:S01]  /*4ae0*/  PRMT R0, RZ, 0x654, R0 ;  /* 0x00000654ff007816 */ /* 0x000fe20000000000 */
[----:B------:R-:W-:Y:S01]  /*4af0*/  @!PT LDS RZ, [RZ] ;  /* 0x00000000fffff984 */ /* 0x000fe20000000800 */
[----:B------:R-:W-:Y:S01]  /*4b00*/  @!PT LDS RZ, [RZ] ;  /* 0x00000000fffff984 */ /* 0x000fe20000000800 */
[----:B------:R-:W-:Y:S01]  /*4b10*/  @!PT LDS RZ, [RZ] ;  /* 0x00000000fffff984 */ /* 0x000fe20000000800 */
[----:B------:R-:W-:Y:S01]  /*4b20*/  @!PT LDS RZ, [RZ] ;  /* 0x00000000fffff984 */ /* 0x000fe20000000800 */
[----:B------:R2:W-:Y:S06]  /*4b30*/  MEMBAR.ALL.CTA ;  /* 0x0000000000007992 */ /* 0x0005ec0000008000 */
[----:B--2---:R-:W2:Y:S01]  /*4b40*/  FENCE.VIEW.ASYNC.S ;  /* 0x00000000000073c6 */ /* 0x004ea20000000000 */
[----:B------:R-:W1:Y:S08]  /*4b50*/  @!P1 LDC R14, c[0x0][0xb20] ;  /* 0x0002c800ff0e9b82 */ /* 0x000e700000000800 */
[----:B------:R-:W1:Y:S01]  /*4b60*/  @!P1 LDC R9, c[0x0][0xb0c] ;  /* 0x0002c300ff099b82 */ /* 0x000e620000000800 */
[----:B--2---:R2:W-:Y:S01]  /*4b70*/  SYNCS.ARRIVE.TRANS64.RED.A1T0 RZ, [R0+URZ], RZ ;  /* 0x000000ff00ff79a7 */ /* 0x0045e200081004ff */
[----:B---3--:R-:W-:Y:S04]  /*4b80*/  LOP3.LUT P4, RZ, R18, 0x1, RZ, 0xc0, !PT ;  /* 0x0000000112ff7812 */ /* 0x008fe8000788c0ff */
[----:B------:R-:W-:Y:S09]  /*4b90*/  P2R R194, PR, RZ, 0x10 ;  /* 0x00000010ffc27803 */ /* 0x000ff20000000000 */
[----:B------:R-:W-:Y:S02]  /*4ba0*/  @P4 MOV R77, R16 ;  /* 0x00000010004d4202 */ /* 0x000fe40000000f00 */
[----:B------:R-:W-:Y:S01]  /*4bb0*/  @P4 LOP3.LUT R75, R17, 0xffff, RZ, 0xc0, !PT ;  /* 0x0000ffff114b4812 */ /* 0x000fe200078ec0ff */
[----:B--2-4-:R-:W-:Y:S06]  /*4bc0*/  @!P0 BRA `(.L_x_82) ;  /* 0x0000000000a48947 */ /* 0x014fec0003800000 */
[----:B------:R-:W-:Y:S01]  /*4bd0*/  IMAD.HI.U32 R23, R178, R71, RZ ;  /* 0x00000047b2177227 */ /* 0x000fe200078e00ff */
[----:B------:R-:W-:Y:S02]  /*4be0*/  ISETP.NE.AND P0, PT, R70, 0x1, PT ;  /* 0x000000014600780c */ /* 0x000fe40003f05270 */
[----:B------:R-:W-:Y:S01]  /*4bf0*/  ISETP.NE.AND P2, PT, R72, 0x1, PT ;  /* 0x000000014800780c */ /* 0x000fe20003f45270 */
[----:B------:R-:W-:Y:S01]  /*4c00*/  IMAD.HI.U32 R22, R177, R168, RZ ;  /* 0x000000a8b1167227 */ /* 0x000fe200078e00ff */
[----:B------:R-:W-:Y:S02]  /*4c10*/  SHF.R.U32.HI R23, RZ, R174, R23 ;  /* 0x000000aeff177219 */ /* 0x000fe40000011617 */
[----:B------:R-:W-:Y:S01]  /*4c20*/  ISETP.NE.AND P3, PT, R74, 0x1, PT ;  /* 0x000000014a00780c */ /* 0x000fe20003f65270 */
[----:B------:R-:W-:Y:S01]  /*4c30*/  IMAD.HI.U32 R26, R77, R168, RZ ;  /* 0x000000a84d1a7227 */ /* 0x000fe200078e00ff */
[----:B------:R-:W-:Y:S02]  /*4c40*/  SHF.R.U32.HI R22, RZ, R169, R22 ;  /* 0x000000a9ff167219 */ /* 0x000fe40000011616 */
[----:B------:R-:W-:Y:S01]  /*4c50*/  SEL R3, R178, R23, !P0 ;  /* 0x00000017b2037207 */ /* 0x000fe20004000000 */
[----:B------:R-:W-:Y:S01]  /*4c60*/  IMAD.HI.U32 R23, R75, R71, RZ ;  /* 0x000000474b177227 */ /* 0x000fe200078e00ff */
[----:B------:R-:W-:Y:S02]  /*4c70*/  SEL R7, R177, R22, !P3 ;  /* 0x00000016b1077207 */ /* 0x000fe40005800000 */
[----:B------:R-:W-:Y:S01]  /*4c80*/  SHF.R.U32.HI R26, RZ, R169, R26 ;  /* 0x000000a9ff1a7219 */ /* 0x000fe2000001161a */
[-C--:B------:R-:W-:Y:S04]  /*4c90*/  IMAD.HI.U32 R22, R3, R68.reuse, RZ ;  /* 0x0000004403167227 */ /* 0x080fe800078e00ff */
[----:B------:R-:W-:Y:S01]  /*4ca0*/  IMAD.HI.U32 R24, R7, R68, RZ ;  /* 0x0000004407187227 */ /* 0x000fe200078e00ff */
[-C--:B------:R-:W-:Y:S02]  /*4cb0*/  @P2 SHF.R.U32.HI R3, RZ, R69.reuse, R22 ;  /* 0x00000045ff032219 */ /* 0x080fe40000011616 */
[----:B------:R-:W-:Y:S02]  /*4cc0*/  SHF.R.U32.HI R22, RZ, R174, R23 ;  /* 0x000000aeff167219 */ /* 0x000fe40000011617 */
[----:B------:R-:W-:Y:S01]  /*4cd0*/  @P2 SHF.R.U32.HI R7, RZ, R69, R24 ;  /* 0x00000045ff072219 */ /* 0x000fe20000011618 */
[C---:B------:R-:W-:Y:S01]  /*4ce0*/  IMAD R2, R72.reuse, R3, RZ ;  /* 0x0000000348027224 */ /* 0x040fe200078e02ff */
[----:B------:R-:W-:Y:S02]  /*4cf0*/  SEL R5, R75, R22, !P0 ;  /* 0x000000164b057207 */ /* 0x000fe40004000000 */
[----:B------:R-:W-:Y:S01]  /*4d00*/  SEL R3, R77, R26, !P3 ;  /* 0x0000001a4d037207 */ /* 0x000fe20005800000 */
[----:B------:R-:W-:Y:S01]  /*4d10*/  IMAD R4, R72, R7, RZ ;  /* 0x0000000748047224 */ /* 0x000fe200078e02ff */
[C---:B------:R-:W-:Y:S01]  /*4d20*/  ISETP.GE.AND P0, PT, R5.reuse, R2, PT ;  /* 0x000000020500720c */ /* 0x040fe20003f06270 */
[----:B------:R-:W-:Y:S03]  /*4d30*/  IMAD.HI.U32 R6, R5, R68, RZ ;  /* 0x0000004405067227 */ /* 0x000fe600078e00ff */
[----:B------:R-:W-:Y:S01]  /*4d40*/  ISETP.GE.OR P0, PT, R3, R4, P0 ;  /* 0x000000040300720c */ /* 0x000fe20000706670 */
[----:B------:R-:W-:Y:S01]  /*4d50*/  IMAD.MOV R4, RZ, RZ, -R3 ;  /* 0x000000ffff047224 */ /* 0x000fe200078e0a03 */
[-C--:B------:R-:W-:Y:S03]  /*4d60*/  SHF.R.U32.HI R6, RZ, R69.reuse, R6 ;  /* 0x00000045ff067219 */ /* 0x080fe60000011606 */
[----:B------:R-:W-:Y:S01]  /*4d70*/  IMAD R77, R74, R4, R77 ;  /* 0x000000044a4d7224 */ /* 0x000fe200078e024d */
[----:B------:R-:W-:Y:S05]  /*4d80*/  SEL R15, R5, R6, !P2 ;  /* 0x00000006050f7207 */ /* 0x000fea0005000000 */
[----:B------:R-:W-:Y:S02]  /*4d90*/  IMAD.MOV R6, RZ, RZ, -R15 ;  /* 0x000000ffff067224 */ /* 0x000fe400078e0a0f */
[C---:B------:R-:W-:Y:S04]  /*4da0*/  @!P0 IMAD.HI.U32 R2, R3.reuse, R68, RZ ;  /* 0x0000004403028227 */ /* 0x040fe800078e00ff */
[----:B------:R-:W-:Y:S01]  /*4db0*/  IMAD R6, R72, R6, R5 ;  /* 0x0000000648067224 */ /* 0x000fe200078e0205 */
[----:B------:R-:W-:Y:S04]  /*4dc0*/  @!P0 SHF.R.U32.HI R2, RZ, R69, R2 ;  /* 0x00000045ff028219 */ /* 0x000fe80000011602 */
[----:B------:R-:W-:Y:S02]  /*4dd0*/  @!P0 SEL R0, R3, R2, !P2 ;  /* 0x0000000203008207 */ /* 0x000fe40005000000 */
[----:B------:R-:W-:Y:S02]  /*4de0*/  IADD3 R2, PT, PT, -R5, RZ, RZ ;  /* 0x000000ff05027210 */ /* 0x000fe40007ffe1ff */
[----:B------:R-:W-:Y:S01]  /*4df0*/  @!P0 IADD3 R8, PT, PT, R15, -R0, RZ ;  /* 0x800000000f088210 */ /* 0x000fe20007ffe0ff */
[----:B------:R-:W-:Y:S02]  /*4e00*/  @!P0 IMAD R0, R7, R6, R0 ;  /* 0x0000000607008224 */ /* 0x000fe400078e0200 */
[----:B------:R-:W-:Y:S02]  /*4e10*/  IMAD R75, R70, R2, R75 ;  /* 0x00000002464b7224 */ /* 0x000fe400078e024b */
[----:B------:R-:W-:Y:S02]  /*4e20*/  @!P0 IMAD R5, R8, R72, R3 ;  /* 0x0000004808058224 */ /* 0x000fe400078e0203 */
[----:B------:R-:W-:Y:S04]  /*4e30*/  @!P0 IMAD.MOV.U32 R3, RZ, RZ, R0 ;  /* 0x000000ffff038224 */ /* 0x000fe800078e0000 */
[----:B------:R-:W-:Y:S02]  /*4e40*/  IMAD R77, R3, R74, R77 ;  /* 0x0000004a034d7224 */ /* 0x000fe400078e024d */
[----:B------:R-:W-:Y:S07]  /*4e50*/  IMAD R75, R5, R70, R75 ;  /* 0x00000046054b7224 */ /* 0x000fee00078e024b */
.L_x_82:
[----:B-1----:R-:W-:Y:S01]  /*4e60*/  @!P1 ISETP.NE.AND P0, PT, R10, 0x1, PT ;  /* 0x000000010a00980c */ /* 0x002fe20003f05270 */
[----:B------:R-:W-:Y:S01]  /*4e70*/  @!P1 IMAD.HI.U32 R0, R77, R12, RZ ;  /* 0x0000000c4d009227 */ /* 0x000fe200078e00ff */
[----:B------:R-:W-:Y:S01]  /*4e80*/  @!P1 ISETP.NE.AND P2, PT, R9, 0x1, PT ;  /* 0x000000010900980c */ /* 0x000fe20003f45270 */
[----:B------:R-:W-:Y:S01]  /*4e90*/  ULOP3.LUT UP0, URZ, UR48, 0x1b0, URZ, 0xc0, !UPT ;  /* 0x000001b030ff7892 */ /* 0x000fe2000f80c0ff */
[----:B------:R-:W-:Y:S01]  /*4ea0*/  R2UR UR42, R21 ;  /* 0x00000000152a72ca */ /* 0x000fe200000e0000 */
[----:B------:R-:W-:Y:S01]  /*4eb0*/  @!P1 IMAD.HI.U32 R3, R75, R11, RZ ;  /* 0x0000000b4b039227 */ /* 0x000fe200078e00ff */
[----:B------:R-:W-:Y:S02]  /*4ec0*/  @!P1 SHF.R.U32.HI R0, RZ, R13, R0 ;  /* 0x0000000dff009219 */ /* 0x000fe40000011600 */
[----:B------:R-:W-:Y:S01]  /*4ed0*/  R2UR UR41, R20 ;  /* 0x00000000142972ca */ /* 0x000fe200000e0000 */
[----:B------:R-:W-:Y:S01]  /*4ee0*/  VIADD R195, R195, 0x1 ;  /* 0x00000001c3c37836 */ /* 0x000fe20000000000 */
[----:B------:R-:W-:Y:S02]  /*4ef0*/  @!P1 SHF.R.U32.HI R2, RZ, R14, R3 ;  /* 0x0000000eff029219 */ /* 0x000fe40000011603 */
[----:B------:R-:W-:Y:S02]  /*4f00*/  @!P1 SEL R3, R77, R0, !P2 ;  /* 0x000000004d039207 */ /* 0x000fe40005000000 */
[----:B------:R-:W-:Y:S02]  /*4f10*/  @!P1 SEL R2, R75, R2, !P0 ;  /* 0x000000024b029207 */ /* 0x000fe40004000000 */
[----:B------:R-:W-:Y:S01]  /*4f20*/  @P4 SHF.R.U32.HI R179, RZ, 0x10, R17 ;  /* 0x00000010ffb34819 */ /* 0x000fe20000011611 */
[----:B------:R-:W-:Y:S02]  /*4f30*/  USHF.L.U32 UR42, UR42, 0x7, URZ ;  /* 0x000000072a2a7899 */ /* 0x000fe400080006ff */
[----:B------:R-:W-:Y:S02]  /*4f40*/  @!P1 IMAD.IADD R0, R2, 0x1, -R3 ;  /* 0x0000000102009824 */ /* 0x000fe400078e0a03 */
[----:B------:R-:W-:Y:S01]  /*4f50*/  @!P1 IMAD.IADD R2, R3, 0x1, -R2 ;  /* 0x0000000103029824 */ /* 0x000fe200078e0a02 */
[----:B------:R-:W-:Y:S01]  /*4f60*/  USHF.L.U32 UR41, UR41, 0x7, URZ ;  /* 0x0000000729297899 */ /* 0x000fe200080006ff */
[----:B------:R-:W-:Y:S02]  /*4f70*/  @!P1 IMAD R77, R0, R9, R77 ;  /* 0x00000009004d9224 */ /* 0x000fe400078e024d */
[----:B------:R-:W-:Y:S01]  /*4f80*/  @!P1 IMAD R75, R2, R10, R75 ;  /* 0x0000000a024b9224 */ /* 0x000fe200078e024b */
[----:B------:R-:W-:Y:S08]  /*4f90*/  BRA.U !UP0, `(.L_x_83) ;  /* 0x0000000108407547 */ /* 0x000ff0000b800000 */
[----:B------:R-:W1:Y:S01]  /*4fa0*/  LDCU.64 UR8, c[0x4][0x80] ;  /* 0x01001000ff0877ac */ /* 0x000e620008000a00 */
[----:B------:R-:W-:Y:S01]  /*4fb0*/  MOV R3, 0x0 ;  /* 0x0000000000037802 */ /* 0x000fe20000000f00 */
[----:B------:R-:W-:Y:S02]  /*4fc0*/  HFMA2 R12, -RZ, RZ, 0, 5.9604644775390625e-08 ;  /* 0x00000001ff0c7431 */ /* 0x000fe400000001ff */
[----:B------:R-:W-:Y:S02]  /*4fd0*/  IMAD.MOV.U32 R8, RZ, RZ, 0x70 ;  /* 0x00000070ff087424 */ /* 0x000fe400078e00ff */
[----:B------:R-:W-:Y:S01]  /*4fe0*/  IMAD.MOV.U32 R13, RZ, RZ, RZ ;  /* 0x000000ffff0d7224 */ /* 0x000fe200078e00ff */
[----:B------:R-:W2:Y:S01]  /*4ff0*/  LDCU.64 UR6, c[0x4][0x88] ;  /* 0x01001100ff0677ac */ /* 0x000ea20008000a00 */
[----:B------:R-:W3:Y:S01]  /*5000*/  LDC.64 R2, c[0x4][R3] ;  /* 0x0100000003027b82 */ /* 0x000ee20000000a00 */
[----:B------:R-:W4:Y:S01]  /*5010*/  LDCU.64 UR4, c[0x4][0x8] ;  /* 0x01000100ff0477ac */ /* 0x000f220008000a00 */
[----:B-1----:R-:W-:Y:S01]  /*5020*/  MOV R5, UR9 ;  /* 0x0000000900057c02 */ /* 0x002fe20008000f00 */
[----:B------:R-:W-:Y:S01]  /*5030*/  IMAD.U32 R4, RZ, RZ, UR8 ;  /* 0x00000008ff047e24 */ /* 0x000fe2000f8e00ff */
[----:B--2---:R-:W-:Y:S01]  /*5040*/  MOV R7, UR7 ;  /* 0x0000000700077c02 */ /* 0x004fe20008000f00 */
[----:B------:R-:W-:Y:S01]  /*5050*/  IMAD.U32 R6, RZ, RZ, UR6 ;  /* 0x00000006ff067e24 */ /* 0x000fe2000f8e00ff */
[----:B----4-:R-:W-:Y:S01]  /*5060*/  MOV R11, UR5 ;  /* 0x00000005000b7c02 */ /* 0x010fe20008000f00 */
[----:B------:R-:W-:Y:S02]  /*5070*/  IMAD.U32 R10, RZ, RZ, UR4 ;  /* 0x00000004ff0a7e24 */ /* 0x000fe4000f8e00ff */
[----:B------:R-:W-:Y:S07]  /*5080*/  LEPC R20, `(.L_x_83) ;  /* 0x000000001014794e */ /* 0x000fee0000000000 */
[----:B---3-5:R-:W-:Y:S05]  /*5090*/  CALL.ABS.NOINC R2 ;  /* 0x0000000002007343 */ /* 0x028fea0003c00000 */
.L_x_83:
[----:B------:R-:W-:Y:S01]  /*50a0*/  LOP3.LUT P0, RZ, R192, 0x1b0, RZ, 0xc0, !PT ;  /* 0x000001b0c0ff7812 */ /* 0x000fe2000780c0ff */
[----:B------:R-:W-:Y:S11]  /*50b0*/  BSSY.RECONVERGENT B6, `(.L_x_84) ;  /* 0x0000013000067945 */ /* 0x000ff60003800200 */
[----:B------:R-:W-:Y:S01]  /*50c0*/  @!UPT UIADD3 URZ, UPT, UPT, URZ, URZ, URZ ;  /* 0x000000fffffff290 */ /* 0x000fe2000fffe0ff */
[----:B------:R-:W-:Y:S05]  /*50d0*/  @!P0 BRA `(.L_x_85) ;  /* 0x0000000000408947 */ /* 0x000fea0003800000 */
        /* <DEDUP_REMOVED lines=16> */
.L_x_85:
[----:B------:R-:W-:Y:S05]  /*51e0*/  BSYNC.RECONVERGENT B6 ;  /* 0x0000000000067941 */ /* 0x000fea0003800200 */
.L_x_84:
[----:B------:R-:W-:Y:S01]  /*51f0*/  ISETP.NE.U32.AND P4, PT, R166, RZ, PT ;  /* 0x000000ffa600720c */ /* 0x000fe20003f85070 */
[----:B------:R-:W-:Y:S01]  /*5200*/  UISETP.NE.AND UP2, UPT, UR50, URZ, UPT ;  /* 0x000000ff3200728c */ /* 0x000fe2000bf45270 */
[----:B------:R-:W-:Y:S01]  /*5210*/  ISETP.NE.U32.AND P2, PT, RZ, UR38, PT ;  /* 0x00000026ff007c0c */ /* 0x000fe2000bf45070 */
[----:B------:R-:W-:Y:S01]  /*5220*/  UISETP.NE.U32.AND UP1, UPT, UR44, URZ, UPT ;  /* 0x000000ff2c00728c */ /* 0x000fe2000bf25070 */
[----:B------:R-:W-:Y:S01]  /*5230*/  ISETP.NE.AND.EX P4, PT, R167, RZ, PT, P4 ;  /* 0x000000ffa700720c */ /* 0x000fe20003f85340 */
[----:B------:R-:W-:Y:S01]  /*5240*/  UPLOP3.LUT UP0, UPT, UPT, UPT, UPT, 0x40, 0x4 ;  /* 0x000000000004789c */ /* 0x000fe20003f0e870 */
[----:B------:R-:W-:Y:S01]  /*5250*/  ISETP.NE.AND.EX P2, PT, RZ, UR39, PT, P2 ;  /* 0x00000027ff007c0c */ /* 0x000fe2000bf45320 */
[----:B------:R-:W-:Y:S01]  /*5260*/  UISETP.NE.AND.EX UP1, UPT, UR45, URZ, UPT, UP1 ;  /* 0x000000ff2d00728c */ /* 0x000fe2000bf25310 */
[----:B------:R-:W-:Y:S04]  /*5270*/  PLOP3.LUT P1, PT, PT, PT, UP2, 0x80, 0x8 ;  /* 0x000000000008781c */ /* 0x000fe80003f2f028 */
[----:B------:R-:W-:Y:S06]  /*5280*/  @UP2 UPLOP3.LUT UP0, UPT, UPT, UPT, UP1, 0x80, 0x8 ;  /* 0x000000000008289c */ /* 0x000fec0003f0f010 */
[----:B------:R-:W-:Y:S01]  /*5290*/  PLOP3.LUT P0, PT, PT, PT, UP0, 0x80, 0x8 ;  /* 0x000000000008781c */ /* 0x000fe20003f0f008 */
[----:B------:R-:W-:Y:S01]  /*52a0*/  @!UPT UIADD3 URZ, UPT, UPT, URZ, URZ, URZ ;  /* 0x000000fffffff290 */ /* 0x000fe2000fffe0ff */
[----:B------:R-:W-:Y:S11]  /*52b0*/  BRA.U !UP1, `(.L_x_86) ;  /* 0x0000000109387547 */ /* 0x000ff6000b800000 */
[----:B------:R-:W-:Y:S01]  /*52c0*/  UISETP.NE.U32.AND UP0, UPT, UR38, URZ, UPT ;  /* 0x000000ff2600728c */ /* 0x000fe2000bf05070 */
[----:B------:R-:W-:Y:S02]  /*52d0*/  HFMA2 R0, -RZ, RZ, 0, 5.9604644775390625e-08 ;  /* 0x00000001ff007431 */ /* 0x000fe400000001ff */
[----:B------:R-:W-:Y:S01]  /*52e0*/  IMAD.MOV.U32 R171, RZ, RZ, 0x1 ;  /* 0x00000001ffab7424 */ /* 0x000fe200078e00ff */
[----:B------:R-:W-:Y:S06]  /*52f0*/  UISETP.NE.AND.EX UP0, UPT, UR39, URZ, UPT, UP0 ;  /* 0x000000ff2700728c */ /* 0x000fec000bf05300 */
[----:B------:R-:W-:Y:S05]  /*5300*/  PLOP3.LUT P3, PT, PT, PT, UP0, 0x80, 0x8 ;  /* 0x000000000008781c */ /* 0x000fea0003f6f008 */
[----:B------:R-:W1:Y:S01]  /*5310*/  @UP0 LDCU.64 UR6, c[0x0][0x888] ;  /* 0x00011100ff0607ac */ /* 0x000e620008000a00 */
[----:B------:R-:W-:Y:S07]  /*5320*/  @UP0 UIMAD UR4, UR36, UR44, URZ ;  /* 0x0000002c240402a4 */ /* 0x000fee000f8e02ff */
[----:B------:R-:W-:Y:S01]  /*5330*/  @!P3 PRMT R171, R0, 0x7610, R171 ;  /* 0x0000761000abb816 */ /* 0x000fe200000000ab */
[----:B-1----:R-:W-:Y:S03]  /*5340*/  @UP0 UIMAD.WIDE UR6, UR4, 0x4, UR6 ;  /* 0x00000004040608a5 */ /* 0x002fe6000f8e0206 */
[----:B------:R-:W1:Y:S03]  /*5350*/  @!UP0 LDCU UR4, c[0x0][0x880] ;  /* 0x00011000ff0487ac */ /* 0x000e660008000800 */
[----:B------:R-:W-:Y:S01]  /*5360*/  IMAD.U32 R2, RZ, RZ, UR6 ;  /* 0x00000006ff027e24 */ /* 0x000fe2000f8e00ff */
[----:B------:R-:W-:Y:S05]  /*5370*/  MOV R3, UR7 ;  /* 0x0000000700037c02 */ /* 0x000fea0008000f00 */
[----:B-----5:R2:W5:Y:S02]  /*5380*/  @P3 LDG.E R81, desc[UR46][R2.64] ;  /* 0x0000002e02513981 */ /* 0x020564000c1e1900 */
[----:B-12---:R-:W-:Y:S02]  /*5390*/  @!P3 IMAD.U32 R81, RZ, RZ, UR4 ;  /* 0x00000004ff51be24 */ /* 0x006fe4000f8e00ff */
.L_x_86:
[----:B------:R-:W-:Y:S05]  /*53a0*/  @!P4 BRA `(.L_x_87) ;  /* 0x000000000020c947 */ /* 0x000fea0003800000 */
[----:B------:R-:W-:Y:S04]  /*53b0*/  ISETP.NE.U32.AND P3, PT, R164, RZ, PT ;  /* 0x000000ffa400720c */ /* 0x000fe80003f65070 */
[----:B------:R-:W-:Y:S11]  /*53c0*/  ISETP.NE.AND.EX P3, PT, R165, RZ, PT, P3 ;  /* 0x000000ffa500720c */ /* 0x000ff60003f65330 */
[----:B------:R-:W-:Y:S02]  /*53d0*/  @!UPT UIADD3 URZ, UPT, UPT, URZ, URZ, URZ ;  /* 0x000000fffffff290 */ /* 0x000fe4000fffe0ff */
[----:B------:R-:W1:Y:S01]  /*53e0*/  @P3 LDC.64 R2, c[0x0][0x8a8] ;  /* 0x00022a00ff023b82 */ /* 0x000e620000000a00 */
[----:B------:R-:W-:Y:S04]  /*53f0*/  @P3 IMAD R0, R166, UR36, RZ ;  /* 0x00000024a6003c24 */ /* 0x000fe8000f8e02ff */
[----:B-1----:R-:W-:Y:S05]  /*5400*/  @P3 IMAD.WIDE R2, R0, 0x4, R2 ;  /* 0x0000000400023825 */ /* 0x002fea00078e0202 */
[----:B-----5:R1:W5:Y:S02]  /*5410*/  @P3 LDG.E R78, desc[UR46][R2.64] ;  /* 0x0000002e024e3981 */ /* 0x020364000c1e1900 */
[----:B-1----:R-:W2:Y:S02]  /*5420*/  @!P3 LDC R78, c[0x0][0x8a0] ;  /* 0x00022800ff4ebb82 */ /* 0x002ea40000000800 */
.L_x_87:
[----:B-----5:R-:W-:Y:S01]  /*5430*/  FSETP.NEU.AND P4, PT, R81, RZ, PT ;  /* 0x000000ff5100720b */ /* 0x020fe20003f8d000 */
[----:B------:R-:W-:Y:S01]  /*5440*/  BSSY B1, `(.L_x_88) ;  /* 0x0000047000017945 */ /* 0x000fe20003800000 */
[----:B------:R-:W-:Y:S01]  /*5450*/  SEL R5, RZ, 0xffffffff, P2 ;  /* 0xffffffffff057807 */ /* 0x000fe20001000000 */
[----:B------:R-:W-:Y:S01]  /*5460*/  IMAD.MOV.U32 R208, RZ, RZ, 0x1 ;  /* 0x00000001ffd07424 */ /* 0x000fe200078e00ff */
[----:B------:R-:W-:Y:S01]  /*5470*/  LOP3.LUT P3, RZ, R171, 0xff, RZ, 0xc0, !PT ;  /* 0x000000ffabff7812 */ /* 0x000fe2000786c0ff */
[C---:B------:R-:W-:Y:S01]  /*5480*/  IMAD R80, R76.reuse, 0x80, R79 ;  /* 0x000000804c507824 */ /* 0x040fe200078e024f */
[----:B------:R-:W-:Y:S02]  /*5490*/  @P1 SEL R0, RZ, 0xffffffff, P4 ;  /* 0xffffffffff001807 */ /* 0x000fe40002000000 */
[----:B------:R-:W-:Y:S02]  /*54a0*/  CS2R R162, SRZ ;  /* 0x0000000000a27805 */ /* 0x000fe4000001ff00 */
[----:B------:R-:W-:Y:S02]  /*54b0*/  LEA R3, R181, UR49, 0x3 ;  /* 0x00000031b5037c11 */ /* 0x000fe4000f8e18ff */
[----:B------:R-:W-:Y:S02]  /*54c0*/  CS2R R160, SRZ ;  /* 0x0000000000a07805 */ /* 0x000fe4000001ff00 */
[----:B------:R-:W-:Y:S02]  /*54d0*/  @P0 SEL R0, R5, R0, !P3 ;  /* 0x0000000005000207 */ /* 0x000fe40005800000 */
[----:B------:R-:W-:Y:S02]  /*54e0*/  CS2R R158, SRZ ;  /* 0x00000000009e7805 */ /* 0x000fe4000001ff00 */
[----:B------:R-:W-:Y:S02]  /*54f0*/  LEA R207, R76, UR49, 0x3 ;  /* 0x000000314ccf7c11 */ /* 0x000fe4000f8e18ff */
[----:B------:R-:W-:Y:S02]  /*5500*/  CS2R R156, SRZ ;  /* 0x00000000009c7805 */ /* 0x000fe4000001ff00 */
[----:B------:R-:W-:Y:S02]  /*5510*/  @P1 LOP3.LUT R0, R0, 0x1, RZ, 0xc0, !PT ;  /* 0x0000000100001812 */ /* 0x000fe400078ec0ff */
[----:B------:R-:W-:Y:S02]  /*5520*/  CS2R R154, SRZ ;  /* 0x00000000009a7805 */ /* 0x000fe4000001ff00 */
[----:B------:R-:W-:Y:S02]  /*5530*/  SHF.L.U32 R2, R183, 0x1f, RZ ;  /* 0x0000001fb7027819 */ /* 0x000fe400000006ff */
[----:B------:R-:W-:Y:S02]  /*5540*/  CS2R R152, SRZ ;  /* 0x0000000000987805 */ /* 0x000fe4000001ff00 */
[----:B------:R-:W-:Y:S02]  /*5550*/  ISETP.NE.U32.OR P6, PT, R0, 0x1, !P1 ;  /* 0x000000010000780c */ /* 0x000fe40004fc5470 */
[----:B------:R-:W-:Y:S02]  /*5560*/  CS2R R150, SRZ ;  /* 0x0000000000967805 */ /* 0x000fe4000001ff00 */
[----:B------:R-:W-:Y:S02]  /*5570*/  PLOP3.LUT P2, PT, PT, PT, UP1, 0x80, 0x8 ;  /* 0x000000000008781c */ /* 0x000fe40003f4f018 */
[----:B------:R-:W-:Y:S02]  /*5580*/  CS2R R148, SRZ ;  /* 0x0000000000947805 */ /* 0x000fe4000001ff00 */
[----:B------:R-:W-:Y:S02]  /*5590*/  SEL R0, RZ, 0xffffffff, P4 ;  /* 0xffffffffff007807 */ /* 0x000fe40002000000 */
[----:B------:R-:W-:Y:S03]  /*55a0*/  P2R R184, PR, RZ, 0x40 ;  /* 0x00000040ffb87803 */ /* 0x000fe60000000000 */
[----:B------:R-:W-:Y:S04]  /*55b0*/  @P6 SHF.L.U32 R4, R180, 0x1f, RZ ;  /* 0x0000001fb4046819 */ /* 0x000fe800000006ff */
[----:B------:R-:W-:Y:S01]  /*55c0*/  @P2 SEL R0, R5, R0, !P3 ;  /* 0x0000000005002207 */ /* 0x000fe20005800000 */
[----:B------:R-:W1:Y:S03]  /*55d0*/  @P6 SYNCS.PHASECHK.TRANS64.TRYWAIT P1, [R3+URZ+0x60], R4 ;  /* 0x00006004030065a7 */ /* 0x000e6600080211ff */
[----:B------:R-:W-:Y:S04]  /*55e0*/  LOP3.LUT R0, R0, 0x1, RZ, 0xc0, !PT ;  /* 0x0000000100007812 */ /* 0x000fe800078ec0ff */
[----:B------:R-:W-:Y:S04]  /*55f0*/  ISETP.NE.U32.AND P5, PT, R0, 0x1, PT ;  /* 0x000000010000780c */ /* 0x000fe80003fa5070 */
[----:B------:R-:W-:Y:S01]  /*5600*/  P2R R209, PR, RZ, 0x20 ;  /* 0x00000020ffd17803 */ /* 0x000fe20000000000 */
[----:B------:R3:W4:Y:S01]  /*5610*/  SYNCS.PHASECHK.TRANS64.TRYWAIT P0, [R207+URZ+0xb0], R2 ;  /* 0x0000b002cf0075a7 */ /* 0x00072200080011ff */
[----:B-1----:R-:W-:Y:S01]  /*5620*/  @P6 SEL R208, RZ, 0x1, !P1 ;  /* 0x00000001ffd06807 */ /* 0x002fe20004800000 */
[----:B---3--:R-:W-:Y:S06]  /*5630*/  @!P6 BRA `(.L_x_89) ;  /* 0x00000000009ce947 */ /* 0x008fec0003800000 */
[----:B------:R-:W-:Y:S01]  /*5640*/  @P5 IMAD R6, R181, 0x2000, R190 ;  /* 0x00002000b5065824 */ /* 0x000fe200078e02be */
[----:B------:R-:W-:Y:S01]  /*5650*/  ISETP.NE.AND P1, PT, R208, RZ, PT ;  /* 0x000000ffd000720c */ /* 0x000fe20003f25270 */
[----:B------:R-:W-:Y:S01]  /*5660*/  BSSY B0, `(.L_x_90) ;  /* 0x0000010000007945 */ /* 0x000fe20003800000 */
[----:B------:R-:W-:Y:S01]  /*5670*/  CS2R R150, SRZ ;  /* 0x0000000000967805 */ /* 0x000fe2000001ff00 */
[--C-:B------:R-:W-:Y:S01]  /*5680*/  @P5 IMAD R7, R191, -0x10, R6.reuse ;  /* 0xfffffff0bf075824 */ /* 0x100fe200078e0206 */
[----:B------:R-:W-:Y:S01]  /*5690*/  CS2R R148, SRZ ;  /* 0x0000000000947805 */ /* 0x000fe2000001ff00 */
[----:B------:R-:W-:Y:S01]  /*56a0*/  @P5 IMAD R5, R189, -0x10, R6 ;  /* 0xfffffff0bd055824 */ /* 0x000fe200078e0206 */
[----:B------:R-:W-:Y:S01]  /*56b0*/  CS2R R158, SRZ ;  /* 0x00000000009e7805 */ /* 0x000fe2000001ff00 */
[----:B------:R-:W-:Y:S01]  /*56c0*/  @P5 IMAD R4, R188, 0x10, R7 ;  /* 0x00000010bc045824 */ /* 0x000fe200078e0207 */
[----:B------:R-:W-:Y:S02]  /*56d0*/  CS2R R156, SRZ ;  /* 0x00000000009c7805 */ /* 0x000fe4000001ff00 */
[----:B------:R-:W-:Y:S02]  /*56e0*/  CS2R R154, SRZ ;  /* 0x00000000009a7805 */ /* 0x000fe4000001ff00 */
[----:B------:R-:W-:Y:S02]  /*56f0*/  CS2R R152, SRZ ;  /* 0x0000000000987805 */ /* 0x000fe4000001ff00 */
[----:B------:R-:W-:Y:S02]  /*5700*/  CS2R R162, SRZ ;  /* 0x0000000000a27805 */ /* 0x000fe4000001ff00 */
[----:B------:R-:W-:Y:S01]  /*5710*/  CS2R R160, SRZ ;  /* 0x0000000000a07805 */ /* 0x000fe2000001ff00 */
[----:B------:R-:W-:Y:S06]  /*5720*/  @P1 BRA `(.L_x_91) ;  /* 0x00000000000c1947 */ /* 0x000fec0003800000 */
[----:B------:R-:W-:Y:S04]  /*5730*/  SHF.L.U32 R0, R180, 0x1f, RZ ;  /* 0x0000001fb4007819 */ /* 0x000fe800000006ff */
[----:B------:R-:W1:Y:S02]  /*5740*/  SYNCS.PHASECHK.TRANS64.TRYWAIT P1, [R3+URZ+0x60], R0 ;  /* 0x00006000030075a7 */ /* 0x000e6400080211ff */
[----:B-1----:R-:W-:Y:S05]  /*5750*/  @!P1 BRA `(.L_x_92) ;  /* 0x0000003400509947 */ /* 0x002fea0003800000 */
.L_x_91:
[----:B------:R-:W-:Y:S05]  /*5760*/  BSYNC B0 ;  /* 0x0000000000007941 */ /* 0x000fea0003800000 */
.L_x_90:
[----:B------:R-:W-:Y:S01]  /*5770*/  ISETP.NE.AND P1, PT, R209, RZ, PT ;  /* 0x000000ffd100720c */ /* 0x000fe20003f25270 */
[----:B-1----:R-:W-:Y:S02]  /*5780*/  VIADD R3, R3, 0x70 ;  /* 0x0000007003037836 */ /* 0x002fe40000000000 */
[----:B------:R-:W-:Y:S02]  /*5790*/  IMAD.U32 R0, RZ, RZ, UR37 ;  /* 0x00000025ff007e24 */ /* 0x000fe4000f8e00ff */
[----:B------:R-:W-:Y:S03]  /*57a0*/  VIADD R181, R181, 0x1 ;  /* 0x00000001b5b57836 */ /* 0x000fe60000000000 */
[----:B------:R-:W-:Y:S05]  /*57b0*/  PRMT R0, R0, 0x654, R3 ;  /* 0x0000065400007816 */ /* 0x000fea0000000003 */
[----:B------:R1:W3:Y:S04]  /*57c0*/  @P1 LDS.128 R148, [R6] ;  /* 0x0000000006941984 */ /* 0x0002e80000000c00 */
[----:B------:R1:W1:Y:S04]  /*57d0*/  @P1 LDS.128 R156, [R5+0x20] ;  /* 0x00002000059c1984 */ /* 0x0002680000000c00 */
[----:B------:R1:W1:Y:S04]  /*57e0*/  @P1 LDS.128 R152, [R7+0x10] ;  /* 0x0000100007981984 */ /* 0x0002680000000c00 */
[----:B------:R1:W1:Y:S01]  /*57f0*/  @P1 LDS.128 R160, [R4+0x10] ;  /* 0x0000100004a01984 */ /* 0x0002620000000c00 */
[C---:B------:R-:W-:Y:S01]  /*5800*/  ISETP.NE.AND P1, PT, R181.reuse, 0x2, PT ;  /* 0x00000002b500780c */ /* 0x040fe20003f25270 */
[----:B------:R-:W-:Y:S01]  /*5810*/  @!PT LDS RZ, [RZ] ;  /* 0x00000000fffff984 */ /* 0x000fe20000000800 */
[----:B------:R-:W-:Y:S01]  /*5820*/  @!PT LDS RZ, [RZ] ;  /* 0x00000000fffff984 */ /* 0x000fe20000000800 */
[----:B------:R-:W-:Y:S01]  /*5830*/  @!PT LDS RZ, [RZ] ;  /* 0x00000000fffff984 */ /* 0x000fe20000000800 */
[----:B------:R-:W-:Y:S01]  /*5840*/  @!PT LDS RZ, [RZ] ;  /* 0x00000000fffff984 */ /* 0x000fe20000000800 */
[----:B------:R5:W-:Y:S06]  /*5850*/  MEMBAR.ALL.CTA ;  /* 0x0000000000007992 */ /* 0x000bec0000008000 */
[----:B-----5:R-:W5:Y:S01]  /*5860*/  FENCE.VIEW.ASYNC.S ;  /* 0x00000000000073c6 */ /* 0x020f620000000000 */
[----:B------:R-:W-:Y:S02]  /*5870*/  SEL R3, RZ, 0x1, P1 ;  /* 0x00000001ff037807 */ /* 0x000fe40000800000 */
[----:B------:R-:W-:Y:S02]  /*5880*/  SEL R181, R181, RZ, P1 ;  /* 0x000000ffb5b57207 */ /* 0x000fe40000800000 */
[----:B------:R-:W-:Y:S01]  /*5890*/  LOP3.LUT R180, R180, R3, RZ, 0x3c, !PT ;  /* 0x00000003b4b47212 */ /* 0x000fe200078e3cff */
[----:B-----5:R1:W-:Y:S06]  /*58a0*/  SYNCS.ARRIVE.TRANS64.RED.A1T0 RZ, [R0+URZ], RZ ;  /* 0x000000ff00ff79a7 */ /* 0x0203ec00081004ff */
.L_x_89:
[----:B------:R-:W-:Y:S05]  /*58b0*/  BSYNC B1 ;  /* 0x0000000000017941 */ /* 0x000fea0003800000 */
.L_x_88:
[----:B-1----:R-:W-:Y:S04]  /*58c0*/  SHF.R.U32.HI R0, RZ, 0x15, R80 ;  /* 0x00000015ff007819 */ /* 0x002fe80000011650 */
[----:B------:R-:W-:Y:S01]  /*58d0*/  LOP3.LUT P1, RZ, R0, 0x3, R173, 0x48, !PT ;  /* 0x0000000300ff7812 */ /* 0x000fe200078248ad */
[----:B------:R-:W-:Y:S01]  /*58e0*/  @!UPT UIADD3 URZ, UPT, UPT, URZ, URZ, URZ ;  /* 0x000000fffffff290 */ /* 0x000fe2000fffe0ff */
[----:B----4-:R-:W-:Y:S11]  /*58f0*/  @P0 BRA `(.L_x_93) ;  /* 0x0000000000080947 */ /* 0x010ff60003800000 */
[----:B------:R-:W1:Y:S02]  /*5900*/  SYNCS.PHASECHK.TRANS64.TRYWAIT P0, [R207+URZ+0xb0], R2 ;  /* 0x0000b002cf0075a7 */ /* 0x000e6400080011ff */
[----:B-1----:R-:W-:Y:S05]  /*5910*/  @!P0 BRA `(.L_x_94) ;  /* 0x0000003000f48947 */ /* 0x002fea0003800000 */
.L_x_93:
[----:B------:R-:W-:Y:S04]  /*5920*/  BSSY.RECONVERGENT B6, `(.L_x_95) ;  /* 0x0000012000067945 */ /* 0x000fe80003800200 */
[----:B------:R-:W-:Y:S05]  /*5930*/  @!P1 BRA `(.L_x_96) ;  /* 0x0000000000409947 */ /* 0x000fea0003800000 */
[----:B------:R-:W4:Y:S01]  /*5940*/  LDCU.64 UR8, c[0x4][0x70] ;  /* 0x01000e00ff0877ac */ /* 0x000f220008000a00 */
[----:B------:R-:W-:Y:S01]  /*5950*/  MOV R3, 0x0 ;  /* 0x0000000000037802 */ /* 0x000fe20000000f00 */
[----:B------:R-:W-:Y:S02]  /*5960*/  HFMA2 R12, -RZ, RZ, 0, 5.9604644775390625e-08 ;  /* 0x00000001ff0c7431 */ /* 0x000fe400000001ff */
[----:B------:R-:W-:Y:S02]  /*5970*/  IMAD.MOV.U32 R8, RZ, RZ, 0x192 ;  /* 0x00000192ff087424 */ /* 0x000fe400078e00ff */
[----:B------:R-:W-:Y:S01]  /*5980*/  IMAD.MOV.U32 R13, RZ, RZ, RZ ;  /* 0x000000ffff0d7224 */ /* 0x000fe200078e00ff */
[----:B------:R-:W5:Y:S01]  /*5990*/  LDCU.64 UR6, c[0x4][0x78] ;  /* 0x01000f00ff0677ac */ /* 0x000f620008000a00 */
[----:B-1----:R-:W1:Y:S01]  /*59a0*/  LDC.64 R2, c[0x4][R3] ;  /* 0x0100000003027b82 */ /* 0x002e620000000a00 */
[----:B------:R-:W2:Y:S01]  /*59b0*/  LDCU.64 UR4, c[0x4][0x10] ;  /* 0x01000200ff0477ac */ /* 0x000ea20008000a00 */
[----:B----4-:R-:W-:Y:S01]  /*59c0*/  MOV R5, UR9 ;  /* 0x0000000900057c02 */ /* 0x010fe20008000f00 */
[----:B------:R-:W-:Y:S01]  /*59d0*/  IMAD.U32 R4, RZ, RZ, UR8 ;  /* 0x00000008ff047e24 */ /* 0x000fe2000f8e00ff */
[----:B-----5:R-:W-:Y:S01]  /*59e0*/  MOV R7, UR7 ;  /* 0x0000000700077c02 */ /* 0x020fe20008000f00 */
[----:B------:R-:W-:Y:S01]  /*59f0*/  IMAD.U32 R6, RZ, RZ, UR6 ;  /* 0x00000006ff067e24 */ /* 0x000fe2000f8e00ff */
[----:B--2---:R-:W-:Y:S01]  /*5a00*/  MOV R11, UR5 ;  /* 0x00000005000b7c02 */ /* 0x004fe20008000f00 */
[----:B------:R-:W-:Y:S02]  /*5a10*/  IMAD.U32 R10, RZ, RZ, UR4 ;  /* 0x00000004ff0a7e24 */ /* 0x000fe4000f8e00ff */
[----:B------:R-:W-:Y:S07]  /*5a20*/  LEPC R20, `(.L_x_96) ;  /* 0x000000001014794e */ /* 0x000fee0000000000 */
[----:B-1-3--:R-:W-:Y:S05]  /*5a30*/  CALL.ABS.NOINC R2 ;  /* 0x0000000002007343 */ /* 0x00afea0003c00000 */
.L_x_96:
[----:B------:R-:W-:Y:S05]  /*5a40*/  BSYNC.RECONVERGENT B6 ;  /* 0x0000000000067941 */ /* 0x000fea0003800200 */
.L_x_95:
[-C--:B---3--:R-:W-:Y:S01]  /*5a50*/  F2FP.F16.E5M2.UNPACK_B R83, R148.reuse ;  /* 0x00000094ff53723e */ /* 0x088fe200020004ff */
[----:B------:R-:W-:Y:S05]  /*5a60*/  WARPSYNC.ALL ;  /* 0x0000000000007948 */ /* 0x000fea0003800000 */
[----:B------:R-:W-:Y:S01]  /*5a70*/  R2UR UR4, R80 ;  /* 0x00000000500472ca */ /* 0x000fe200000e0000 */
[--C-:B------:R-:W-:Y:S01]  /*5a80*/  HADD2.F32 R82, -RZ, R83.reuse.H0_H0 ;  /* 0x20000053ff527230 */ /* 0x100fe20000004100 */
[----:B------:R-:W-:Y:S01]  /*5a90*/  F2FP.F16.E5M2.UNPACK_B R85, R148.H1 ;  /* 0x00000094ff55723e */ /* 0x000fe200030004ff */
[----:B------:R-:W-:Y:S01]  /*5aa0*/  HADD2.F32 R83, -RZ, R83.H1_H1 ;  /* 0x30000053ff537230 */ /* 0x000fe20000004100 */
[-C--:B------:R-:W-:Y:S01]  /*5ab0*/  F2FP.F16.E5M2.UNPACK_B R87, R149.reuse ;  /* 0x00000095ff57723e */ /* 0x080fe200020004ff */
[----:B------:R-:W-:Y:S01]  /*5ac0*/  BSSY.RECONVERGENT B0, `(.L_x_97) ;  /* 0x000011d000007945 */ /* 0x000fe20003800200 */
[----:B------:R-:W-:Y:S01]  /*5ad0*/  F2FP.F16.E5M2.UNPACK_B R89, R149.H1 ;  /* 0x00000095ff59723e */ /* 0x000fe200030004ff */
[----:B------:R-:W-:Y:S01]  /*5ae0*/  HADD2.F32 R84, -RZ, R85.H0_H0 ;  /* 0x20000055ff547230 */ /* 0x000fe20000004100 */
[-C--:B------:R-:W-:Y:S01]  /*5af0*/  F2FP.F16.E5M2.UNPACK_B R91, R150.reuse ;  /* 0x00000096ff5b723e */ /* 0x080fe200020004ff */
[----:B------:R-:W-:Y:S01]  /*5b00*/  HADD2.F32 R88, -RZ, R87.H1_H1 ;  /* 0x30000057ff587230 */ /* 0x000fe20000004100 */
[----:B------:R-:W-:Y:S01]  /*5b10*/  F2FP.F16.E5M2.UNPACK_B R93, R150.H1 ;  /* 0x00000096ff5d723e */ /* 0x000fe200030004ff */
[----:B------:R-:W-:Y:S01]  /*5b20*/  HADD2.F32 R86, -RZ, R85.H1_H1 ;  /* 0x30000055ff567230 */ /* 0x000fe20000004100 */
[-C--:B------:R-:W-:Y:S01]  /*5b30*/  F2FP.F16.E5M2.UNPACK_B R95, R151.reuse ;  /* 0x00000097ff5f723e */ /* 0x080fe200020004ff */
[----:B------:R-:W2:Y:S01]  /*5b40*/  LDTM.x64 R4, tmem[UR4] ;  /* 0x00000004000479ee */ /* 0x000ea20008340000 */
[----:B------:R-:W-:Y:S01]  /*5b50*/  F2FP.F16.E5M2.UNPACK_B R97, R151.H1 ;  /* 0x00000097ff61723e */ /* 0x000fe200030004ff */
[----:B------:R-:W-:Y:S01]  /*5b60*/  HADD2.F32 R85, -RZ, R87.H0_H0 ;  /* 0x20000057ff557230 */ /* 0x000fe20000004100 */
[-C--:B------:R-:W-:Y:S01]  /*5b70*/  F2FP.F16.E5M2.UNPACK_B R99, R152.reuse ;  /* 0x00000098ff63723e */ /* 0x080fe200020004ff */
[----:B------:R-:W-:Y:S01]  /*5b80*/  HADD2.F32 R87, -RZ, R89.H0_H0 ;  /* 0x20000059ff577230 */ /* 0x000fe20000004100 */
[----:B------:R-:W-:Y:S01]  /*5b90*/  F2FP.F16.E5M2.UNPACK_B R101, R152.H1 ;  /* 0x00000098ff65723e */ /* 0x000fe200030004ff */
[----:B------:R-:W-:Y:S01]  /*5ba0*/  HADD2.F32 R92, -RZ, R91.H1_H1 ;  /* 0x3000005bff5c7230 */ /* 0x000fe20000004100 */
[----:B------:R-:W-:Y:S01]  /*5bb0*/  ISETP.NE.AND P6, PT, R184, RZ, PT ;  /* 0x000000ffb800720c */ /* 0x000fe20003fc5270 */
[----:B------:R-:W-:Y:S01]  /*5bc0*/  HADD2.F32 R96, -RZ, R95.H1_H1 ;  /* 0x3000005fff607230 */ /* 0x000fe20000004100 */
[----:B------:R-:W-:Y:S01]  /*5bd0*/  SHF.L.U32 R211, R176, 0x4, RZ ;  /* 0x00000004b0d37819 */ /* 0x000fe200000006ff */
[----:B------:R-:W-:Y:S01]  /*5be0*/  HADD2.F32 R100, -RZ, R99.H1_H1 ;  /* 0x30000063ff647230 */ /* 0x000fe20000004100 */
[----:B------:R-:W-:Y:S01]  /*5bf0*/  SHF.L.U32 R219, R175, 0x4, RZ ;  /* 0x00000004afdb7819 */ /* 0x000fe200000006ff */
[----:B------:R-:W-:Y:S01]  /*5c00*/  HADD2.F32 R90, -RZ, R89.H1_H1 ;  /* 0x30000059ff5a7230 */ /* 0x000fe20000004100 */
[C---:B------:R-:W-:Y:S01]  /*5c10*/  IADD3 R204, PT, PT, R190.reuse, R211, RZ ;  /* 0x000000d3becc7210 */ /* 0x040fe20007ffe0ff */
[----:B------:R-:W-:Y:S01]  /*5c20*/  HADD2.F32 R89, -RZ, R91.H0_H0 ;  /* 0x2000005bff597230 */ /* 0x000fe20000004100 */
[----:B------:R-:W-:Y:S01]  /*5c30*/  IADD3 R206, PT, PT, R190, R219, RZ ;  /* 0x000000dbbece7210 */ /* 0x000fe20007ffe0ff */
[--C-:B------:R-:W-:Y:S01]  /*5c40*/  HADD2.F32 R91, -RZ, R93.reuse.H0_H0 ;  /* 0x2000005dff5b7230 */ /* 0x100fe20000004100 */
[----:B------:R-:W-:Y:S01]  /*5c50*/  SHF.L.U32 R217, R188, 0x4, RZ ;  /* 0x00000004bcd97819 */ /* 0x000fe200000006ff */
[----:B------:R-:W-:Y:S01]  /*5c60*/  HADD2.F32 R94, -RZ, R93.H1_H1 ;  /* 0x3000005dff5e7230 */ /* 0x000fe20000004100 */
[-C--:B------:R-:W-:Y:S01]  /*5c70*/  F2FP.F16.E5M2.UNPACK_B R103, R153.reuse ;  /* 0x00000099ff67723e */ /* 0x080fe200020004ff */
[----:B------:R-:W-:Y:S01]  /*5c80*/  HADD2.F32 R93, -RZ, R95.H0_H0 ;  /* 0x2000005fff5d7230 */ /* 0x000fe20000004100 */
[----:B------:R-:W-:Y:S01]  /*5c90*/  IADD3 R205, PT, PT, R217, R204, RZ ;  /* 0x000000ccd9cd7210 */ /* 0x000fe20007ffe0ff */
[----:B------:R-:W-:Y:S01]  /*5ca0*/  HADD2.F32 R95, -RZ, R97.H0_H0 ;  /* 0x20000061ff5f7230 */ /* 0x000fe20000004100 */
[----:B------:R-:W-:Y:S01]  /*5cb0*/  F2FP.F16.E5M2.UNPACK_B R105, R153.H1 ;  /* 0x00000099ff69723e */ /* 0x000fe200030004ff */
[C---:B--2---:R-:W-:Y:S01]  /*5cc0*/  FMUL R0, R78.reuse, R4 ;  /* 0x000000044e007220 */ /* 0x044fe20000400000 */
[C---:B-1----:R-:W-:Y:S01]  /*5cd0*/  FMUL R2, R78.reuse, R5 ;  /* 0x000000054e027220 */ /* 0x042fe20000400000 */
[C---:B------:R-:W-:Y:S01]  /*5ce0*/  FMUL R4, R78.reuse, R8 ;  /* 0x000000084e047220 */ /* 0x040fe20000400000 */
[C---:B------:R-:W-:Y:S01]  /*5cf0*/  FMUL R5, R78.reuse, R9 ;  /* 0x000000094e057220 */ /* 0x040fe20000400000 */
[C---:B------:R-:W-:Y:S01]  /*5d00*/  FFMA R0, R81.reuse, R82, R0 ;  /* 0x0000005251007223 */ /* 0x040fe20000000000 */
[C---:B------:R-:W-:Y:S01]  /*5d10*/  FFMA R2, R81.reuse, R83, R2 ;  /* 0x0000005351027223 */ /* 0x040fe20000000002 */
[C---:B------:R-:W-:Y:S01]  /*5d20*/  FMUL R8, R78.reuse, R12 ;  /* 0x0000000c4e087220 */ /* 0x040fe20000400000 */
[C---:B------:R-:W-:Y:S01]  /*5d30*/  FMUL R9, R78.reuse, R13 ;  /* 0x0000000d4e097220 */ /* 0x040fe20000400000 */
[C---:B------:R-:W-:Y:S01]  /*5d40*/  FMUL R12, R78.reuse, R16 ;  /* 0x000000104e0c7220 */ /* 0x040fe20000400000 */
[C---:B------:R-:W-:Y:S01]  /*5d50*/  FMUL R13, R78.reuse, R17 ;  /* 0x000000114e0d7220 */ /* 0x040fe20000400000 */
[C---:B------:R-:W-:Y:S01]  /*5d60*/  FMUL R16, R78.reuse, R20 ;  /* 0x000000144e107220 */ /* 0x040fe20000400000 */
[C---:B------:R-:W-:Y:S01]  /*5d70*/  FMUL R17, R78.reuse, R21 ;  /* 0x000000154e117220 */ /* 0x040fe20000400000 */
[----:B------:R-:W-:Y:S02]  /*5d80*/  HADD2.F32 R104, -RZ, R103.H1_H1 ;  /* 0x30000067ff687230 */ /* 0x000fe40000004100 */
[C---:B------:R-:W-:Y:S01]  /*5d90*/  FMUL R20, R78.reuse, R24 ;  /* 0x000000184e147220 */ /* 0x040fe20000400000 */
[C---:B------:R-:W-:Y:S01]  /*5da0*/  FMUL R21, R78.reuse, R25 ;  /* 0x000000194e157220 */ /* 0x040fe20000400000 */
[C---:B------:R-:W-:Y:S01]  /*5db0*/  FMUL R24, R78.reuse, R28 ;  /* 0x0000001c4e187220 */ /* 0x040fe20000400000 */
[C---:B------:R-:W-:Y:S01]  /*5dc0*/  FMUL R25, R78.reuse, R29 ;  /* 0x0000001d4e197220 */ /* 0x040fe20000400000 */
[C---:B------:R-:W-:Y:S01]  /*5dd0*/  FMUL R28, R78.reuse, R32 ;  /* 0x000000204e1c7220 */ /* 0x040fe20000400000 */
[C---:B------:R-:W-:Y:S01]  /*5de0*/  FMUL R29, R78.reuse, R33 ;  /* 0x000000214e1d7220 */ /* 0x040fe20000400000 */
[C---:B------:R-:W-:Y:S01]  /*5df0*/  FMUL R32, R78.reuse, R36 ;  /* 0x000000244e207220 */ /* 0x040fe20000400000 */
[----:B------:R-:W-:Y:S01]  /*5e00*/  F2FP.F16.E5M2.UNPACK_B R107, R154 ;  /* 0x0000009aff6b723e */ /* 0x000fe200020004ff */
[C---:B------:R-:W-:Y:S01]  /*5e10*/  FMUL R33, R78.reuse, R37 ;  /* 0x000000254e217220 */ /* 0x040fe20000400000 */
[C---:B------:R-:W-:Y:S01]  /*5e20*/  FMUL R36, R78.reuse, R40 ;  /* 0x000000284e247220 */ /* 0x040fe20000400000 */
[----:B------:R-:W-:Y:S01]  /*5e30*/  F2FP.F16.E5M2.UNPACK_B R109, R154.H1 ;  /* 0x0000009aff6d723e */ /* 0x000fe200030004ff */
[C---:B------:R-:W-:Y:S01]  /*5e40*/  FMUL R37, R78.reuse, R41 ;  /* 0x000000294e257220 */ /* 0x040fe20000400000 */
[----:B------:R-:W-:Y:S02]  /*5e50*/  HADD2.F32 R108, -RZ, R107.H1_H1 ;  /* 0x3000006bff6c7230 */ /* 0x000fe40000004100 */
        /* <DEDUP_REMOVED lines=26> */
[C---:B------:R-:W-:Y:S01]  /*6000*/  FFMA R3, R81.reuse, R84, R3 ;  /* 0x0000005451037223 */ /* 0x040fe20000000003 */
[C---:B------:R-:W-:Y:S01]  /*6010*/  FFMA R7, R81.reuse, R86, R7 ;  /* 0x0000005651077223 */ /* 0x040fe20000000007 */
[----:B------:R-:W-:Y:S01]  /*6020*/  F2FP.F16.E5M2.UNPACK_B R127, R159 ;  /* 0x0000009fff7f723e */ /* 0x000fe200020004ff */
[C---:B------:R-:W-:Y:S01]  /*6030*/  FFMA R4, R81.reuse, R85, R4 ;  /* 0x0000005551047223 */ /* 0x040fe20000000004 */
[C---:B------:R-:W-:Y:S01]  /*6040*/  FFMA R5, R81.reuse, R88, R5 ;  /* 0x0000005851057223 */ /* 0x040fe20000000005 */
[----:B------:R-:W-:Y:S01]  /*6050*/  F2FP.F16.E5M2.UNPACK_B R129, R159.H1 ;  /* 0x0000009fff81723e */ /* 0x000fe200030004ff */
[----:B------:R-:W-:Y:S01]  /*6060*/  FFMA R6, R81, R87, R6 ;  /* 0x0000005751067223 */ /* 0x000fe20000000006 */
[----:B------:R-:W-:Y:S01]  /*6070*/  F2FP.SATFINITE.E5M2.F32.PACK_AB_MERGE_C R185, R7, R3, RZ ;  /* 0x0000000307b9723e */ /* 0x000fe200048060ff */
[----:B------:R-:W-:Y:S02]  /*6080*/  HADD2.F32 R124, -RZ, R123.H1_H1 ;  /* 0x3000007bff7c7230 */ /* 0x000fe40000004100 */
[----:B------:R-:W-:Y:S01]  /*6090*/  FMUL R11, R78, R11 ;  /* 0x0000000b4e0b7220 */ /* 0x000fe20000400000 */
[----:B------:R-:W-:Y:S01]  /*60a0*/  HADD2.F32 R128, -RZ, R127.H1_H1 ;  /* 0x3000007fff807230 */ /* 0x000fe20000004100 */
[----:B------:R-:W-:Y:S01]  /*60b0*/  F2FP.SATFINITE.E5M2.F32.PACK_AB_MERGE_C R184, R2, R0, R185 ;  /* 0x0000000002b8723e */ /* 0x000fe200048060b9 */
[C---:B------:R-:W-:Y:S01]  /*60c0*/  FMUL R10, R78.reuse, R14 ;  /* 0x0000000e4e0a7220 */ /* 0x040fe20000400000 */
[C---:B------:R-:W-:Y:S01]  /*60d0*/  FFMA R11, R81.reuse, R90, R11 ;  /* 0x0000005a510b7223 */ /* 0x040fe2000000000b */
[C---:B------:R-:W-:Y:S01]  /*60e0*/  FFMA R8, R81.reuse, R89, R8 ;  /* 0x0000005951087223 */ /* 0x040fe20000000008 */
[----:B------:R-:W-:Y:S01]  /*60f0*/  FFMA R9, R81, R92, R9 ;  /* 0x0000005c51097223 */ /* 0x000fe20000000009 */
[----:B------:R-:W-:Y:S01]  /*6100*/  F2FP.F16.E5M2.UNPACK_B R131, R160 ;  /* 0x000000a0ff83723e */ /* 0x000fe200020004ff */
[----:B------:R-:W-:Y:S01]  /*6110*/  HADD2.F32 R98, -RZ, R97.H1_H1 ;  /* 0x30000061ff627230 */ /* 0x000fe20000004100 */
[----:B------:R-:W-:Y:S01]  /*6120*/  F2FP.SATFINITE.E5M2.F32.PACK_AB_MERGE_C R186, R11, R6, RZ ;  /* 0x000000060bba723e */ /* 0x000fe200048060ff */
[----:B------:R-:W-:Y:S01]  /*6130*/  FFMA R10, R81, R91, R10 ;  /* 0x0000005b510a7223 */ /* 0x000fe2000000000a */
[----:B------:R-:W-:Y:S02]  /*6140*/  HADD2.F32 R97, -RZ, R99.H0_H0 ;  /* 0x20000063ff617230 */ /* 0x000fe40000004100 */
[C---:B------:R-:W-:Y:S01]  /*6150*/  FMUL R15, R78.reuse, R15 ;  /* 0x0000000f4e0f7220 */ /* 0x040fe20000400000 */
[----:B------:R-:W-:Y:S01]  /*6160*/  F2FP.SATFINITE.E5M2.F32.PACK_AB_MERGE_C R185, R5, R4, R186 ;  /* 0x0000000405b9723e */ /* 0x000fe200048060ba */
[----:B------:R-:W-:Y:S02]  /*6170*/  HADD2.F32 R132, -RZ, R131.H1_H1 ;  /* 0x30000083ff847230 */ /* 0x000fe40000004100 */
[C---:B------:R-:W-:Y:S01]  /*6180*/  FMUL R14, R78.reuse, R18 ;  /* 0x000000124e0e7220 */ /* 0x040fe20000400000 */
[C---:B------:R-:W-:Y:S01]  /*6190*/  FFMA R15, R81.reuse, R94, R15 ;  /* 0x0000005e510f7223 */ /* 0x040fe2000000000f */
[C---:B------:R-:W-:Y:S01]  /*61a0*/  FFMA R12, R81.reuse, R93, R12 ;  /* 0x0000005d510c7223 */ /* 0x040fe2000000000c */
[----:B------:R-:W-:Y:S01]  /*61b0*/  FFMA R13, R81, R96, R13 ;  /* 0x00000060510d7223 */ /* 0x000fe2000000000d */
[----:B------:R-:W-:Y:S01]  /*61c0*/  F2FP.F16.E5M2.UNPACK_B R133, R160.H1 ;  /* 0x000000a0ff85723e */ /* 0x000fe200030004ff */
[--C-:B------:R-:W-:Y:S01]  /*61d0*/  HADD2.F32 R99, -RZ, R101.reuse.H0_H0 ;  /* 0x20000065ff637230 */ /* 0x100fe20000004100 */
[----:B------:R-:W-:Y:S01]  /*61e0*/  F2FP.SATFINITE.E5M2.F32.PACK_AB_MERGE_C R186, R15, R10, RZ ;  /* 0x0000000a0fba723e */ /* 0x000fe200048060ff */
[----:B------:R-:W-:Y:S01]  /*61f0*/  FFMA R14, R81, R95, R14 ;  /* 0x0000005f510e7223 */ /* 0x000fe2000000000e */
[C---:B------:R-:W-:Y:S01]  /*6200*/  FMUL R19, R78.reuse, R19 ;  /* 0x000000134e137220 */ /* 0x040fe20000400000 */
[----:B------:R-:W-:Y:S01]  /*6210*/  HADD2.F32 R102, -RZ, R101.H1_H1 ;  /* 0x30000065ff667230 */ /* 0x000fe20000004100 */
[----:B------:R-:W-:Y:S01]  /*6220*/  F2FP.SATFINITE.E5M2.F32.PACK_AB_MERGE_C R186, R9, R8, R186 ;  /* 0x0000000809ba723e */ /* 0x000fe200048060ba */
[----:B------:R-:W-:Y:S02]  /*6230*/  HADD2.F32 R101, -RZ, R103.H0_H0 ;  /* 0x20000067ff657230 */ /* 0x000fe40000004100 */
[C---:B------:R-:W-:Y:S01]  /*6240*/  FFMA R19, R81.reuse, R98, R19 ;  /* 0x0000006251137223 */ /* 0x040fe20000000013 */
[C---:B------:R-:W-:Y:S01]  /*6250*/  FFMA R16, R81.reuse, R97, R16 ;  /* 0x0000006151107223 */ /* 0x040fe20000000010 */
[----:B------:R-:W-:Y:S01]  /*6260*/  FFMA R17, R81, R100, R17 ;  /* 0x0000006451117223 */ /* 0x000fe20000000011 */
[C---:B------:R-:W-:Y:S01]  /*6270*/  FMUL R18, R78.reuse, R22 ;  /* 0x000000164e127220 */ /* 0x040fe20000400000 */
[----:B------:R-:W-:Y:S01]  /*6280*/  F2FP.F16.E5M2.UNPACK_B R135, R161 ;  /* 0x000000a1ff87723e */ /* 0x000fe200020004ff */
        /* <DEDUP_REMOVED lines=10> */
[----:B------:R1:W-:Y:S01]  /*6330*/  STS.128 [R172+UR49+0x4200], R184 ;  /* 0x004200b8ac007988 */ /* 0x0003e20008000c31 */
[----:B------:R-:W-:Y:S01]  /*6340*/  HADD2.F32 R136, -RZ, R135.H1_H1 ;  /* 0x30000087ff887230 */ /* 0x000fe20000004100 */
[----:B------:R-:W-:Y:S01]  /*6350*/  F2FP.SATFINITE.E5M2.F32.PACK_AB_MERGE_C R196, R23, R18, RZ ;  /* 0x0000001217c4723e */ /* 0x000fe200048060ff */
[C---:B------:R-:W-:Y:S01]  /*6360*/  FMUL R22, R78.reuse, R26 ;  /* 0x0000001a4e167220 */ /* 0x040fe20000400000 */
[C---:B------:R-:W-:Y:S01]  /*6370*/  FMUL R27, R78.reuse, R27 ;  /* 0x0000001b4e1b7220 */ /* 0x040fe20000400000 */
[--C-:B------:R-:W-:Y:S01]  /*6380*/  HADD2.F32 R107, -RZ, R109.reuse.H0_H0 ;  /* 0x2000006dff6b7230 */ /* 0x100fe20000004100 */
[----:B------:R-:W-:Y:S01]  /*6390*/  F2FP.SATFINITE.E5M2.F32.PACK_AB_MERGE_C R196, R17, R16, R196 ;  /* 0x0000001011c4723e */ /* 0x000fe200048060c4 */
[C---:B------:R-:W-:Y:S01]  /*63a0*/  FFMA R22, R81.reuse, R103, R22 ;  /* 0x0000006751167223 */ /* 0x040fe20000000016 */
[C---:B------:R-:W-:Y:S01]  /*63b0*/  FFMA R27, R81.reuse, R106, R27 ;  /* 0x0000006a511b7223 */ /* 0x040fe2000000001b */
[C---:B------:R-:W-:Y:S01]  /*63c0*/  FFMA R24, R81.reuse, R105, R24 ;  /* 0x0000006951187223 */ /* 0x040fe20000000018 */
[----:B------:R-:W-:Y:S01]  /*63d0*/  F2FP.F16.E5M2.UNPACK_B R137, R161.H1 ;  /* 0x000000a1ff89723e */ /* 0x000fe200030004ff */
[----:B------:R-:W-:Y:S02]  /*63e0*/  HADD2.F32 R110, -RZ, R109.H1_H1 ;  /* 0x3000006dff6e7230 */ /* 0x000fe40000004100 */
[----:B------:R-:W-:Y:S01]  /*63f0*/  FFMA R25, R81, R108, R25 ;  /* 0x0000006c51197223 */ /* 0x000fe20000000019 */
[----:B------:R-:W-:Y:S01]  /*6400*/  F2FP.SATFINITE.E5M2.F32.PACK_AB_MERGE_C R197, R27, R22, RZ ;  /* 0x000000161bc5723e */ /* 0x000fe200048060ff */
[----:B------:R-:W-:Y:S02]  /*6410*/  HADD2.F32 R109, -RZ, R111.H0_H0 ;  /* 0x2000006fff6d7230 */ /* 0x000fe40000004100 */
[C---:B------:R-:W-:Y:S01]  /*6420*/  FMUL R26, R78.reuse, R30 ;  /* 0x0000001e4e1a7220 */ /* 0x040fe20000400000 */
[C---:B------:R-:W-:Y:S01]  /*6430*/  FMUL R31, R78.reuse, R31 ;  /* 0x0000001f4e1f7220 */ /* 0x040fe20000400000 */
[--C-:B------:R-:W-:Y:S01]  /*6440*/  HADD2.F32 R111, -RZ, R113.reuse.H0_H0 ;  /* 0x20000071ff6f7230 */ /* 0x100fe20000004100 */
[----:B------:R-:W-:Y:S01]  /*6450*/  F2FP.SATFINITE.E5M2.F32.PACK_AB_MERGE_C R197, R21, R20, R197 ;  /* 0x0000001415c5723e */ /* 0x000fe200048060c5 */
[C---:B------:R-:W-:Y:S01]  /*6460*/  FFMA R26, R81.reuse, R107, R26 ;  /* 0x0000006b511a7223 */ /* 0x040fe2000000001a */
[C---:B------:R-:W-:Y:S01]  /*6470*/  FFMA R31, R81.reuse, R110, R31 ;  /* 0x0000006e511f7223 */ /* 0x040fe2000000001f */
[C---:B------:R-:W-:Y:S01]  /*6480*/  FFMA R28, R81.reuse, R109, R28 ;  /* 0x0000006d511c7223 */ /* 0x040fe2000000001c */
[----:B------:R-:W-:Y:S01]  /*6490*/  F2FP.F16.E5M2.UNPACK_B R139, R162 ;  /* 0x000000a2ff8b723e */ /* 0x000fe200020004ff */
[----:B------:R-:W-:Y:S02]  /*64a0*/  HADD2.F32 R114, -RZ, R113.H1_H1 ;  /* 0x30000071ff727230 */ /* 0x000fe40000004100 */
[----:B------:R-:W-:Y:S01]  /*64b0*/  FFMA R29, R81, R112, R29 ;  /* 0x00000070511d7223 */ /* 0x000fe2000000001d */
[----:B------:R-:W-:Y:S01]  /*64c0*/  F2FP.SATFINITE.E5M2.F32.PACK_AB_MERGE_C R198, R31, R26, RZ ;  /* 0x0000001a1fc6723e */ /* 0x000fe200048060ff */
[----:B------:R-:W-:Y:S02]  /*64d0*/  HADD2.F32 R113, -RZ, R115.H0_H0 ;  /* 0x20000073ff717230 */ /* 0x000fe40000004100 */
[C---:B------:R-:W-:Y:S01]  /*64e0*/  FMUL R30, R78.reuse, R34 ;  /* 0x000000224e1e7220 */ /* 0x040fe20000400000 */
[----:B------:R-:W-:Y:S01]  /*64f0*/  HADD2.F32 R140, -RZ, R139.H1_H1 ;  /* 0x3000008bff8c7230 */ /* 0x000fe20000004100 */
[----:B------:R-:W-:Y:S01]  /*6500*/  F2FP.SATFINITE.E5M2.F32.PACK_AB_MERGE_C R198, R25, R24, R198 ;  /* 0x0000001819c6723e */ /* 0x000fe200048060c6 */
[C---:B------:R-:W-:Y:S01]  /*6510*/  FMUL R35, R78.reuse, R35 ;  /* 0x000000234e237220 */ /* 0x040fe20000400000 */
[--C-:B------:R-:W-:Y:S02]  /*6520*/  HADD2.F32 R115, -RZ, R117.reuse.H0_H0 ;  /* 0x20000075ff737230 */ /* 0x100fe40000004100 */
[C---:B------:R-:W-:Y:S01]  /*6530*/  FFMA R30, R81.reuse, R111, R30 ;  /* 0x0000006f511e7223 */ /* 0x040fe2000000001e */
[----:B------:R-:W-:Y:S02]  /*6540*/  HADD2.F32 R118, -RZ, R117.H1_H1 ;  /* 0x30000075ff767230 */ /* 0x000fe40000004100 */
[C---:B------:R-:W-:Y:S01]  /*6550*/  FFMA R35, R81.reuse, R114, R35 ;  /* 0x0000007251237223 */ /* 0x040fe20000000023 */
[C---:B------:R-:W-:Y:S01]  /*6560*/  FFMA R32, R81.reuse, R113, R32 ;  /* 0x0000007151207223 */ /* 0x040fe20000000020 */
[----:B------:R-:W-:Y:S01]  /*6570*/  F2FP.F16.E5M2.UNPACK_B R141, R162.H1 ;  /* 0x000000a2ff8d723e */ /* 0x000fe200030004ff */
[----:B------:R-:W-:Y:S01]  /*6580*/  FFMA R33, R81, R116, R33 ;  /* 0x0000007451217223 */ /* 0x000fe20000000021 */
[----:B------:R-:W-:Y:S01]  /*6590*/  HADD2.F32 R117, -RZ, R119.H0_H0 ;  /* 0x20000077ff757230 */ /* 0x000fe20000004100 */
        /* <DEDUP_REMOVED lines=9> */
[----:B------:R1:W-:Y:S01]  /*6630*/  STS.128 [R204+0x4010], R196 ;  /* 0x004010c4cc007388 */ /* 0x0003e20000000c00 */
[----:B------:R-:W-:Y:S01]  /*6640*/  FFMA R37, R81, R120, R37 ;  /* 0x0000007851257223 */ /* 0x000fe20000000025 */
[----:B------:R-:W-:Y:S01]  /*6650*/  F2FP.SATFINITE.E5M2.F32.PACK_AB_MERGE_C R200, R39, R34, RZ ;  /* 0x0000002227c8723e */ /* 0x000fe200048060ff */
[----:B------:R-:W-:Y:S02]  /*6660*/  HADD2.F32 R122, -RZ, R121.H1_H1 ;  /* 0x30000079ff7a7230 */ /* 0x000fe40000004100 */
[C---:B------:R-:W-:Y:S01]  /*6670*/  FMUL R38, R78.reuse, R42 ;  /* 0x0000002a4e267220 */ /* 0x040fe20000400000 */
[----:B------:R-:W-:Y:S01]  /*6680*/  HADD2.F32 R121, -RZ, R123.H0_H0 ;  /* 0x2000007bff797230 */ /* 0x000fe20000004100 */
[----:B------:R-:W-:Y:S01]  /*6690*/  F2FP.SATFINITE.E5M2.F32.PACK_AB_MERGE_C R200, R33, R32, R200 ;  /* 0x0000002021c8723e */ /* 0x000fe200048060c8 */
[----:B------:R-:W-:Y:S02]  /*66a0*/  HADD2.F32 R144, -RZ, R143.H1_H1 ;  /* 0x3000008fff907230 */ /* 0x000fe40000004100 */
[C---:B------:R-:W-:Y:S01]  /*66b0*/  FFMA R38, R81.reuse, R119, R38 ;  /* 0x0000007751267223 */ /* 0x040fe20000000026 */
[C---:B------:R-:W-:Y:S01]  /*66c0*/  FMUL R43, R78.reuse, R43 ;  /* 0x0000002b4e2b7220 */ /* 0x040fe20000400000 */
[--C-:B------:R-:W-:Y:S02]  /*66d0*/  HADD2.F32 R123, -RZ, R125.reuse.H0_H0 ;  /* 0x2000007dff7b7230 */ /* 0x100fe40000004100 */
[C---:B------:R-:W-:Y:S01]  /*66e0*/  FMUL R42, R78.reuse, R46 ;  /* 0x0000002e4e2a7220 */ /* 0x040fe20000400000 */
[----:B------:R-:W-:Y:S02]  /*66f0*/  HADD2.F32 R126, -RZ, R125.H1_H1 ;  /* 0x3000007dff7e7230 */ /* 0x000fe40000004100 */
[C---:B------:R-:W-:Y:S01]  /*6700*/  FFMA R43, R81.reuse, R122, R43 ;  /* 0x0000007a512b7223 */ /* 0x040fe2000000002b */
[----:B------:R-:W-:Y:S01]  /*6710*/  F2FP.F16.E5M2.UNPACK_B R145, R163.H1 ;  /* 0x000000a3ff91723e */ /* 0x000fe200030004ff */
[C---:B------:R-:W-:Y:S01]  /*6720*/  FFMA R40, R81.reuse, R121, R40 ;  /* 0x0000007951287223 */ /* 0x040fe20000000028 */
[----:B------:R-:W-:Y:S01]  /*6730*/  FFMA R41, R81, R124, R41 ;  /* 0x0000007c51297223 */ /* 0x000fe20000000029 */
[----:B------:R-:W-:Y:S01]  /*6740*/  ISETP.NE.AND P0, PT, R193, RZ, PT ;  /* 0x000000ffc100720c */ /* 0x000fe20003f05270 */
[----:B------:R-:W-:Y:S01]  /*6750*/  HADD2.F32 R125, -RZ, R127.H0_H0 ;  /* 0x2000007fff7d7230 */ /* 0x000fe20000004100 */
[----:B------:R-:W-:Y:S01]  /*6760*/  F2FP.SATFINITE.E5M2.F32.PACK_AB_MERGE_C R201, R43, R38, RZ ;  /* 0x000000262bc9723e */ /* 0x000fe200048060ff */
[----:B------:R-:W-:Y:S01]  /*6770*/  FFMA R42, R81, R123, R42 ;  /* 0x0000007b512a7223 */ /* 0x000fe2000000002a */
[C---:B------:R-:W-:Y:S01]  /*6780*/  FMUL R47, R78.reuse, R47 ;  /* 0x0000002f4e2f7220 */ /* 0x040fe20000400000 */
[--C-:B------:R-:W-:Y:S01]  /*6790*/  HADD2.F32 R127, -RZ, R129.reuse.H0_H0 ;  /* 0x20000081ff7f7230 */ /* 0x100fe20000004100 */
[----:B------:R-:W-:Y:S01]  /*67a0*/  F2FP.SATFINITE.E5M2.F32.PACK_AB_MERGE_C R201, R37, R36, R201 ;  /* 0x0000002425c9723e */ /* 0x000fe200048060c9 */
[----:B------:R-:W-:Y:S02]  /*67b0*/  HADD2.F32 R130, -RZ, R129.H1_H1 ;  /* 0x30000081ff827230 */ /* 0x000fe40000004100 */
[C---:B------:R-:W-:Y:S01]  /*67c0*/  FFMA R47, R81.reuse, R126, R47 ;  /* 0x0000007e512f7223 */ /* 0x040fe2000000002f */
[C---:B------:R-:W-:Y:S01]  /*67d0*/  FFMA R44, R81.reuse, R125, R44 ;  /* 0x0000007d512c7223 */ /* 0x040fe2000000002c */
[C---:B------:R-:W-:Y:S01]  /*67e0*/  FFMA R45, R81.reuse, R128, R45 ;  /* 0x00000080512d7223 */ /* 0x040fe2000000002d */
[----:B------:R-:W-:Y:S02]  /*67f0*/  HADD2.F32 R129, -RZ, R131.H0_H0 ;  /* 0x20000083ff817230 */ /* 0x000fe40000004100 */
[C---:B------:R-:W-:Y:S01]  /*6800*/  FMUL R46, R78.reuse, R50 ;  /* 0x000000324e2e7220 */ /* 0x040fe20000400000 */
[C---:B------:R-:W-:Y:S01]  /*6810*/  FMUL R51, R78.reuse, R51 ;  /* 0x000000334e337220 */ /* 0x040fe20000400000 */
[--C-:B------:R-:W-:Y:S02]  /*6820*/  HADD2.F32 R131, -RZ, R133.reuse.H0_H0 ;  /* 0x20000085ff837230 */ /* 0x100fe40000004100 */
[C---:B------:R-:W-:Y:S01]  /*6830*/  FMUL R50, R78.reuse, R54 ;  /* 0x000000364e327220 */ /* 0x040fe20000400000 */
[C---:B------:R-:W-:Y:S01]  /*6840*/  FFMA R46, R81.reuse, R127, R46 ;  /* 0x0000007f512e7223 */ /* 0x040fe2000000002e */
[----:B------:R-:W-:Y:S02]  /*6850*/  HADD2.F32 R134, -RZ, R133.H1_H1 ;  /* 0x30000085ff867230 */ /* 0x000fe40000004100 */
[C---:B------:R-:W-:Y:S01]  /*6860*/  FFMA R51, R81.reuse, R130, R51 ;  /* 0x0000008251337223 */ /* 0x040fe20000000033 */
[----:B------:R-:W-:Y:S02]  /*6870*/  HADD2.F32 R133, -RZ, R135.H0_H0 ;  /* 0x20000087ff857230 */ /* 0x000fe40000004100 */
[C---:B------:R-:W-:Y:S01]  /*6880*/  FMUL R55, R78.reuse, R55 ;  /* 0x000000374e377220 */ /* 0x040fe20000400000 */
[C---:B------:R-:W-:Y:S01]  /*6890*/  FFMA R48, R81.reuse, R129, R48 ;  /* 0x0000008151307223 */ /* 0x040fe20000000030 */
[C---:B------:R-:W-:Y:S01]  /*68a0*/  FFMA R49, R81.reuse, R132, R49 ;  /* 0x0000008451317223 */ /* 0x040fe20000000031 */
[--C-:B------:R-:W-:Y:S02]  /*68b0*/  HADD2.F32 R135, -RZ, R137.reuse.H0_H0 ;  /* 0x20000089ff877230 */ /* 0x100fe40000004100 */
[C---:B------:R-:W-:Y:S01]  /*68c0*/  FFMA R50, R81.reuse, R131, R50 ;  /* 0x0000008351327223 */ /* 0x040fe20000000032 */
[----:B------:R-:W-:Y:S02]  /*68d0*/  HADD2.F32 R138, -RZ, R137.H1_H1 ;  /* 0x30000089ff8a7230 */ /* 0x000fe40000004100 */
[C---:B------:R-:W-:Y:S01]  /*68e0*/  FMUL R54, R78.reuse, R58 ;  /* 0x0000003a4e367220 */ /* 0x040fe20000400000 */
[----:B------:R-:W-:Y:S02]  /*68f0*/  HADD2.F32 R137, -RZ, R139.H0_H0 ;  /* 0x2000008bff897230 */ /* 0x000fe40000004100 */
[C---:B------:R-:W-:Y:S01]  /*6900*/  FFMA R55, R81.reuse, R134, R55 ;  /* 0x0000008651377223 */ /* 0x040fe20000000037 */
        /* <DEDUP_REMOVED lines=16> */
[----:B------:R-:W-:Y:S01]  /*6a10*/  FFMA R63, R81, R142, R63 ;  /* 0x0000008e513f7223 */ /* 0x000fe2000000003f */
[----:B------:R-:W-:Y:S01]  /*6a20*/  FMUL R67, R78, R67 ;  /* 0x000000434e437220 */ /* 0x000fe20000400000 */
[----:B------:R-:W-:Y:S01]  /*6a30*/  F2FP.SATFINITE.E5M2.F32.PACK_AB_MERGE_C R202, R47, R42, RZ ;  /* 0x0000002a2fca723e */ /* 0x000fe200048060ff */
[----:B------:R-:W-:Y:S01]  /*6a40*/  FFMA R60, R81, R141, R60 ;  /* 0x0000008d513c7223 */ /* 0x000fe2000000003c */
[----:B------:R-:W-:Y:S01]  /*6a50*/  F2FP.SATFINITE.E5M2.F32.PACK_AB_MERGE_C R203, R51, R46, RZ ;  /* 0x0000002e33cb723e */ /* 0x000fe200048060ff */
[C---:B------:R-:W-:Y:S01]  /*6a60*/  FFMA R61, R81.reuse, R144, R61 ;  /* 0x00000090513d7223 */ /* 0x040fe2000000003d */
[C---:B------:R-:W-:Y:S01]  /*6a70*/  FFMA R62, R81.reuse, R143, R62 ;  /* 0x0000008f513e7223 */ /* 0x040fe2000000003e */
[----:B------:R-:W-:Y:S01]  /*6a80*/  FFMA R67, R81, R146, R67 ;  /* 0x0000009251437223 */ /* 0x000fe20000000043 */
[----:B------:R-:W-:Y:S02]  /*6a90*/  F2FP.SATFINITE.E5M2.F32.PACK_AB_MERGE_C R202, R41, R40, R202 ;  /* 0x0000002829ca723e */ /* 0x000fe400048060ca */
[----:B------:R-:W-:Y:S02]  /*6aa0*/  F2FP.SATFINITE.E5M2.F32.PACK_AB_MERGE_C R203, R45, R44, R203 ;  /* 0x0000002c2dcb723e */ /* 0x000fe400048060cb */
[----:B------:R-:W-:Y:S02]  /*6ab0*/  F2FP.SATFINITE.E5M2.F32.PACK_AB_MERGE_C R212, R55, R50, RZ ;  /* 0x0000003237d4723e */ /* 0x000fe400048060ff */
[----:B------:R-:W-:Y:S01]  /*6ac0*/  F2FP.SATFINITE.E5M2.F32.PACK_AB_MERGE_C R213, R59, R54, RZ ;  /* 0x000000363bd5723e */ /* 0x000fe200048060ff */
[----:B------:R1:W-:Y:S01]  /*6ad0*/  STS.128 [R206+0x4020], R200 ;  /* 0x004020c8ce007388 */ /* 0x0003e20000000c00 */
[----:B------:R-:W-:Y:S02]  /*6ae0*/  F2FP.SATFINITE.E5M2.F32.PACK_AB_MERGE_C R214, R63, R58, RZ ;  /* 0x0000003a3fd6723e */ /* 0x000fe400048060ff */
[----:B------:R-:W-:Y:S02]  /*6af0*/  F2FP.SATFINITE.E5M2.F32.PACK_AB_MERGE_C R215, R67, R62, RZ ;  /* 0x0000003e43d7723e */ /* 0x000fe400048060ff */
[----:B------:R-:W-:Y:S02]  /*6b00*/  F2FP.SATFINITE.E5M2.F32.PACK_AB_MERGE_C R212, R49, R48, R212 ;  /* 0x0000003031d4723e */ /* 0x000fe400048060d4 */
[----:B------:R-:W-:Y:S02]  /*6b10*/  F2FP.SATFINITE.E5M2.F32.PACK_AB_MERGE_C R213, R53, R52, R213 ;  /* 0x0000003435d5723e */ /* 0x000fe400048060d5 */
[----:B------:R-:W-:Y:S02]  /*6b20*/  F2FP.SATFINITE.E5M2.F32.PACK_AB_MERGE_C R214, R57, R56, R214 ;  /* 0x0000003839d6723e */ /* 0x000fe400048060d6 */
[----:B------:R-:W-:Y:S02]  /*6b30*/  F2FP.SATFINITE.E5M2.F32.PACK_AB_MERGE_C R215, R61, R60, R215 ;  /* 0x0000003c3dd7723e */ /* 0x000fe400048060d7 */
[----:B------:R-:W-:Y:S02]  /*6b40*/  LEA R210, R181, UR49, 0x3 ;  /* 0x00000031b5d27c11 */ /* 0x000fe4000f8e18ff */
[----:B------:R-:W-:Y:S01]  /*6b50*/  @P6 SHF.L.U32 R221, R180, 0x1f, RZ ;  /* 0x0000001fb4dd6819 */ /* 0x000fe200000006ff */
[----:B------:R1:W-:Y:S01]  /*6b60*/  STS.128 [R205+0x4010], R212 ;  /* 0x004010d4cd007388 */ /* 0x0003e20000000c00 */
[----:B------:R-:W-:Y:S01]  /*6b70*/  @!PT LDS RZ, [RZ] ;  /* 0x00000000fffff984 */ /* 0x000fe20000000800 */
[----:B------:R-:W-:Y:S01]  /*6b80*/  @!PT LDS RZ, [RZ] ;  /* 0x00000000fffff984 */ /* 0x000fe20000000800 */
[----:B------:R-:W-:Y:S01]  /*6b90*/  @!PT LDS RZ, [RZ] ;  /* 0x00000000fffff984 */ /* 0x000fe20000000800 */
[----:B------:R-:W-:Y:S01]  /*6ba0*/  @!PT LDS RZ, [RZ] ;  /* 0x00000000fffff984 */ /* 0x000fe20000000800 */
[----:B------:R2:W-:Y:S07]  /*6bb0*/  MEMBAR.ALL.CTA ;  /* 0x0000000000007992 */ /* 0x0005ee0000008000 */
[----:B--2---:R-:W2:Y:S02]  /*6bc0*/  FENCE.VIEW.ASYNC.S ;  /* 0x00000000000073c6 */ /* 0x004ea40000000000 */
[----:B--2---:R-:W-:Y:S06]  /*6bd0*/  BAR.SYNC.DEFER_BLOCKING 0x1, 0x80 ;  /* 0x0042000000007b1d */ /* 0x004fec0000010000 */
[----:B------:R-:W-:Y:S05]  /*6be0*/  @P0 BRA `(.L_x_98) ;  /* 0x0000000000280947 */ /* 0x000fea0003800000 */
[----:B------:R-:W-:Y:S02]  /*6bf0*/  UIADD3 UR4, UPT, UPT, UR49, 0x4200, URZ ;  /* 0x0000420031047890 */ /* 0x000fe4000fffe0ff */
[----:B------:R-:W-:Y:S01]  /*6c00*/  UIADD3 UR6, UP0, UPT, UR52, 0x680, URZ ;  /* 0x0000068034067890 */ /* 0x000fe2000ff1e0ff */
[----:B------:R-:W-:Y:S03]  /*6c10*/  UMOV UR43, UR36 ;  /* 0x00000024002b7c82 */ /* 0x000fe60008000000 */
[----:B------:R-:W-:Y:S01]  /*6c20*/  MOV R192, UR4 ;  /* 0x0000000400c07c02 */ /* 0x000fe20008000f00 */
[----:B------:R-:W-:Y:S03]  /*6c30*/  UIADD3.X UR7, UPT, UPT, URZ, UR53, URZ, UP0, !UPT ;  /* 0x00000035ff077290 */ /* 0x000fe600087fe4ff */
[----:B------:R-:W-:Y:S11]  /*6c40*/  R2UR UR40, R192 ;  /* 0x00000000c02872ca */ /* 0x000ff600000e0000 */
[----:B------:R-:W-:Y:S02]  /*6c50*/  @!UPT UIADD3 URZ, UPT, UPT, URZ, URZ, URZ ;  /* 0x000000fffffff290 */ /* 0x000fe4000fffe0ff */
[----:B------:R2:W-:Y:S01]  /*6c60*/  UTMASTG.3D [UR40], [UR6] ;  /* 0x00000028060073b5 */ /* 0x0005e20008010000 */
[----:B------:R0:W-:Y:S01]  /*6c70*/  UTMACMDFLUSH ;  /* 0x00000000000079b7 */ /* 0x0001e20000000000 */
[----:B--2---:R-:W-:Y:S04]  /*6c80*/  DEPBAR.LE SB0, 0x1 ;  /* 0x000080400000791a */ /* 0x004fe80000000000 */
.L_x_98:
[----:B------:R-:W-:Y:S05]  /*6c90*/  BSYNC.RECONVERGENT B0 ;  /* 0x0000000000007941 */ /* 0x000fea0003800200 */
.L_x_97:
[----:B------:R-:W-:Y:S06]  /*6ca0*/  BAR.SYNC.DEFER_BLOCKING 0x1, 0x80 ;  /* 0x0042000000007b1d */ /* 0x000fec0000010000 */
[----:B------:R-:W2:Y:S01]  /*6cb0*/  @P6 SYNCS.PHASECHK.TRANS64.TRYWAIT P0, [R210+URZ+0x60], R221 ;  /* 0x000060ddd20065a7 */ /* 0x000ea200080011ff */
[----:B------:R-:W-:Y:S01]  /*6cc0*/  BSSY B1, `(.L_x_99) ;  /* 0x0000023000017945 */ /* 0x000fe20003800000 */
[----:B--2---:R-:W-:Y:S03]  /*6cd0*/  @P6 SEL R208, RZ, 0x1, !P0 ;  /* 0x00000001ffd06807 */ /* 0x004fe60004000000 */
[----:B------:R-:W-:Y:S05]  /*6ce0*/  @!P6 BRA `(.L_x_100) ;  /* 0x000000000080e947 */ /* 0x000fea0003800000 */
[----:B------:R-:W-:Y:S01]  /*6cf0*/  ISETP.NE.AND P1, PT, R209, RZ, PT ;  /* 0x000000ffd100720c */ /* 0x000fe20003f25270 */
[----:B------:R-:W-:Y:S01]  /*6d00*/  BSSY B0, `(.L_x_101) ;  /* 0x000000a000007945 */ /* 0x000fe20003800000 */
[----:B------:R-:W-:Y:S11]  /*6d10*/  ISETP.NE.AND P0, PT, R208, RZ, PT ;  /* 0x000000ffd000720c */ /* 0x000ff60003f05270 */
[----:B------:R-:W-:Y:S04]  /*6d20*/  @P1 IMAD R0, R181, 0x2000, R190 ;  /* 0x00002000b5001824 */ /* 0x000fe800078e02be */
[C---:B------:R-:W-:Y:S01]  /*6d30*/  @P1 IMAD.IADD R2, R0.reuse, 0x1, R211 ;  /* 0x0000000100021824 */ /* 0x040fe200078e02d3 */
[----:B------:R-:W-:Y:S03]  /*6d40*/  @P1 IADD3 R219, PT, PT, R0, R219, RZ ;  /* 0x000000db00db1210 */ /* 0x000fe60007ffe0ff */
[----:B------:R-:W-:Y:S01]  /*6d50*/  @P1 IMAD.IADD R217, R217, 0x1, R2 ;  /* 0x00000001d9d91824 */ /* 0x000fe200078e0202 */
[----:B------:R-:W-:Y:S06]  /*6d60*/  @P0 BRA `(.L_x_102) ;  /* 0x00000000000c0947 */ /* 0x000fec0003800000 */
[----:B------:R-:W-:Y:S04]  /*6d70*/  SHF.L.U32 R3, R180, 0x1f, RZ ;  /* 0x0000001fb4037819 */ /* 0x000fe800000006ff */
[----:B------:R-:W2:Y:S02]  /*6d80*/  SYNCS.PHASECHK.TRANS64.TRYWAIT P0, [R210+URZ+0x60], R3 ;  /* 0x00006003d20075a7 */ /* 0x000ea400080011ff */
[----:B--2---:R-:W-:Y:S05]  /*6d90*/  @!P0 BRA `(.L_x_103) ;  /* 0x0000001c00e88947 */ /* 0x004fea0003800000 */
.L_x_102:
[----:B------:R-:W-:Y:S05]  /*6da0*/  BSYNC B0 ;  /* 0x0000000000007941 */ /* 0x000fea0003800000 */
.L_x_101:
[----:B------:R-:W-:Y:S01]  /*6db0*/  ISETP.NE.AND P0, PT, R209, RZ, PT ;  /* 0x000000ffd100720c */ /* 0x000fe20003f05270 */
[----:B--2---:R-:W-:Y:S02]  /*6dc0*/  VIADD R210, R210, 0x70 ;  /* 0x00000070d2d27836 */ /* 0x004fe40000000000 */
[----:B------:R-:W-:Y:S02]  /*6dd0*/  IMAD.U32 R3, RZ, RZ, UR37 ;  /* 0x00000025ff037e24 */ /* 0x000fe4000f8e00ff */
[----:B------:R-:W-:Y:S03]  /*6de0*/  VIADD R181, R181, 0x1 ;  /* 0x00000001b5b57836 */ /* 0x000fe60000000000 */
[----:B------:R-:W-:Y:S05]  /*6df0*/  PRMT R3, R3, 0x654, R210 ;  /* 0x0000065403037816 */ /* 0x000fea00000000d2 */
[----:B------:R2:W3:Y:S04]  /*6e00*/  @P0 LDS.128 R148, [R0] ;  /* 0x0000000000940984 */ /* 0x0004e80000000c00 */
[----:B------:R2:W4:Y:S04]  /*6e10*/  @P0 LDS.128 R152, [R2+0x10] ;  /* 0x0000100002980984 */ /* 0x0005280000000c00 */
        /* <DEDUP_REMOVED lines=9> */
[----:B------:R-:W-:Y:S01]  /*6eb0*/  SEL R181, R181, RZ, P0 ;  /* 0x000000ffb5b57207 */ /* 0x000fe20000000000 */
[----:B-----5:R5:W-:Y:S02]  /*6ec0*/  SYNCS.ARRIVE.TRANS64.RED.A1T0 RZ, [R3+URZ], RZ ;  /* 0x000000ff03ff79a7 */ /* 0x020be400081004ff */
[----:B-----5:R-:W-:Y:S04]  /*6ed0*/  SEL R3, RZ, 0x1, P0 ;  /* 0x00000001ff037807 */ /* 0x020fe80000000000 */
[----:B--234-:R-:W-:Y:S02]  /*6ee0*/  LOP3.LUT R180, R180, R3, RZ, 0x3c, !PT ;  /* 0x00000003b4b47212 */ /* 0x01cfe400078e3cff */
.L_x_100:
[----:B------:R-:W-:Y:S05]  /*6ef0*/  BSYNC B1 ;  /* 0x0000000000017941 */ /* 0x000fea0003800000 */
.L_x_99:
[----:B------:R-:W-:Y:S05]  /*6f00*/  VIADD R0, R80, 0x40 ;  /* 0x0000004050007836 */ /* 0x000fea0000000000 */
[----:B------:R-:W-:Y:S04]  /*6f10*/  SHF.R.U32.HI R0, RZ, 0x15, R0 ;  /* 0x00000015ff007819 */ /* 0x000fe80000011600 */
[----:B------:R-:W-:Y:S11]  /*6f20*/  LOP3.LUT P0, RZ, R0, 0x3, R173, 0x48, !PT ;  /* 0x0000000300ff7812 */ /* 0x000ff600078048ad */
[----:B------:R-:W-:Y:S02]  /*6f30*/  @!UPT UIADD3 URZ, UPT, UPT, URZ, URZ, URZ ;  /* 0x000000fffffff290 */ /* 0x000fe4000fffe0ff */
[----:B------:R-:W-:Y:S05]  /*6f40*/  @!P0 BRA `(.L_x_104) ;  /* 0x0000000000408947 */ /* 0x000fea0003800000 */
[----:B------:R-:W2:Y:S01]  /*6f50*/  LDCU.64 UR8, c[0x4][0x70] ;  /* 0x01000e00ff0877ac */ /* 0x000ea20008000a00 */
[----:B------:R-:W-:Y:S01]  /*6f60*/  MOV R3, 0x0 ;  /* 0x0000000000037802 */ /* 0x000fe20000000f00 */
[----:B------:R-:W-:Y:S02]  /*6f70*/  HFMA2 R12, -RZ, RZ, 0, 5.9604644775390625e-08 ;  /* 0x00000001ff0c7431 */ /* 0x000fe400000001ff */
[----:B------:R-:W-:Y:S02]  /*6f80*/  IMAD.MOV.U32 R8, RZ, RZ, 0x192 ;  /* 0x00000192ff087424 */ /* 0x000fe400078e00ff */
[----:B------:R-:W-:Y:S01]  /*6f90*/  IMAD.MOV.U32 R13, RZ, RZ, RZ ;  /* 0x000000ffff0d7224 */ /* 0x000fe200078e00ff */
[----:B------:R-:W3:Y:S01]  /*6fa0*/  LDCU.64 UR6, c[0x4][0x78] ;  /* 0x01000f00ff0677ac */ /* 0x000ee20008000a00 */
[----:B------:R-:W4:Y:S01]  /*6fb0*/  LDC.64 R2, c[0x4][R3] ;  /* 0x0100000003027b82 */ /* 0x000f220000000a00 */
[----:B------:R-:W5:Y:S01]  /*6fc0*/  LDCU.64 UR4, c[0x4][0x10] ;  /* 0x01000200ff0477ac */ /* 0x000f620008000a00 */
[----:B--2---:R-:W-:Y:S01]  /*6fd0*/  MOV R5, UR9 ;  /* 0x0000000900057c02 */ /* 0x004fe20008000f00 */
[----:B------:R-:W-:Y:S01]  /*6fe0*/  IMAD.U32 R4, RZ, RZ, UR8 ;  /* 0x00000008ff047e24 */ /* 0x000fe2000f8e00ff */
[----:B---3--:R-:W-:Y:S01]  /*6ff0*/  MOV R7, UR7 ;  /* 0x0000000700077c02 */ /* 0x008fe20008000f00 */
[----:B------:R-:W-:Y:S01]  /*7000*/  IMAD.U32 R6, RZ, RZ, UR6 ;  /* 0x00000006ff067e24 */ /* 0x000fe2000f8e00ff */
[----:B-----5:R-:W-:Y:S01]  /*7010*/  MOV R11, UR5 ;  /* 0x00000005000b7c02 */ /* 0x020fe20008000f00 */
[----:B------:R-:W-:Y:S02]  /*7020*/  IMAD.U32 R10, RZ, RZ, UR4 ;  /* 0x00000004ff0a7e24 */ /* 0x000fe4000f8e00ff */
[----:B------:R-:W-:Y:S07]  /*7030*/  LEPC R20, `(.L_x_104) ;  /* 0x000000001014794e */ /* 0x000fee0000000000 */
[----:B-1--4-:R-:W-:Y:S05]  /*7040*/  CALL.ABS.NOINC R2 ;  /* 0x0000000002007343 */ /* 0x012fea0003c00000 */
.L_x_104:
[----:B------:R-:W-:Y:S01]  /*7050*/  ISETP.NE.AND P0, PT, R193, RZ, PT ;  /* 0x000000ffc100720c */ /* 0x000fe20003f05270 */
[----:B------:R-:W-:Y:S05]  /*7060*/  WARPSYNC.ALL ;  /* 0x0000000000007948 */ /* 0x000fea0003800000 */
[----:B------:R-:W-:Y:S01]  /*7070*/  R2UR UR4, R80 ;  /* 0x00000000500472ca */ /* 0x000fe200000e0000 */
[----:B------:R-:W-:Y:S01]  /*7080*/  BSSY.RECONVERGENT B0, `(.L_x_105) ;  /* 0x000011d000007945 */ /* 0x000fe20003800200 */
[----:B------:R-:W-:Y:S02]  /*7090*/  F2FP.F16.E5M2.UNPACK_B R11, R149 ;  /* 0x00000095ff0b723e */ /* 0x000fe400020004ff */
[----:B------:R-:W-:Y:S02]  /*70a0*/  F2FP.F16.E5M2.UNPACK_B R10, R150 ;  /* 0x00000096ff0a723e */ /* 0x000fe400020004ff */
[----:B------:R-:W-:Y:S01]  /*70b0*/  F2FP.F16.E5M2.UNPACK_B R9, R151 ;  /* 0x00000097ff09723e */ /* 0x000fe200020004ff */
[--C-:B------:R-:W-:Y:S01]  /*70c0*/  HADD2.F32 R83, -RZ, R11.reuse.H0_H0 ;  /* 0x2000000bff537230 */ /* 0x100fe20000004100 */
[----:B------:R-:W-:Y:S01]  /*70d0*/  F2FP.F16.E5M2.UNPACK_B R8, R152 ;  /* 0x00000098ff08723e */ /* 0x000fe200020004ff */
[----:B------:R-:W-:Y:S01]  /*70e0*/  HADD2.F32 R84, -RZ, R11.H1_H1 ;  /* 0x3000000bff547230 */ /* 0x000fe20000004100 */
[----:B------:R-:W-:Y:S01]  /*70f0*/  F2FP.F16.E5M2.UNPACK_B R7, R153 ;  /* 0x00000099ff07723e */ /* 0x000fe200020004ff */
[--C-:B------:R-:W-:Y:S01]  /*7100*/  HADD2.F32 R87, -RZ, R10.reuse.H0_H0 ;  /* 0x2000000aff577230 */ /* 0x100fe20000004100 */
[----:B------:R-:W-:Y:S01]  /*7110*/  F2FP.F16.E5M2.UNPACK_B R6, R154 ;  /* 0x0000009aff06723e */ /* 0x000fe200020004ff */
[----:B------:R-:W-:Y:S01]  /*7120*/  HADD2.F32 R88, -RZ, R10.H1_H1 ;  /* 0x3000000aff587230 */ /* 0x000fe20000004100 */
[----:B------:R-:W-:Y:S01]  /*7130*/  F2FP.F16.E5M2.UNPACK_B R5, R155 ;  /* 0x0000009bff05723e */ /* 0x000fe200020004ff */
[--C-:B------:R-:W-:Y:S01]  /*7140*/  HADD2.F32 R91, -RZ, R9.reuse.H0_H0 ;  /* 0x20000009ff5b7230 */ /* 0x100fe20000004100 */
[----:B-1----:R-:W-:Y:S01]  /*7150*/  F2FP.F16.E5M2.UNPACK_B R4, R156 ;  /* 0x0000009cff04723e */ /* 0x002fe200020004ff */
[----:B------:R-:W-:Y:S01]  /*7160*/  HADD2.F32 R92, -RZ, R9.H1_H1 ;  /* 0x30000009ff5c7230 */ /* 0x000fe20000004100 */
[-C--:B------:R-:W-:Y:S01]  /*7170*/  F2FP.F16.E5M2.UNPACK_B R2, R148.reuse ;  /* 0x00000094ff02723e */ /* 0x080fe200020004ff */
[--C-:B------:R-:W-:Y:S01]  /*7180*/  HADD2.F32 R95, -RZ, R8.reuse.H0_H0 ;  /* 0x20000008ff5f7230 */ /* 0x100fe20000004100 */
[----:B------:R-:W-:Y:S01]  /*7190*/  F2FP.F16.E5M2.UNPACK_B R148, R148.H1 ;  /* 0x00000094ff94723e */ /* 0x000fe200030004ff */
[----:B------:R-:W-:Y:S01]  /*71a0*/  HADD2.F32 R97, -RZ, R8.H1_H1 ;  /* 0x30000008ff617230 */ /* 0x000fe20000004100 */
[----:B------:R-:W-:Y:S01]  /*71b0*/  F2FP.F16.E5M2.UNPACK_B R149, R149.H1 ;  /* 0x00000095ff95723e */ /* 0x000fe200030004ff */
[--C-:B------:R-:W-:Y:S01]  /*71c0*/  HADD2.F32 R98, -RZ, R7.reuse.H0_H0 ;  /* 0x20000007ff627230 */ /* 0x100fe20000004100 */
[----:B------:R-:W-:Y:S01]  /*71d0*/  F2FP.F16.E5M2.UNPACK_B R150, R150.H1 ;  /* 0x00000096ff96723e */ /* 0x000fe200030004ff */
[----:B------:R-:W-:Y:S01]  /*71e0*/  HADD2.F32 R101, -RZ, R7.H1_H1 ;  /* 0x30000007ff657230 */ /* 0x000fe20000004100 */
[----:B------:R-:W-:Y:S01]  /*71f0*/  F2FP.F16.E5M2.UNPACK_B R151, R151.H1 ;  /* 0x00000097ff97723e */ /* 0x000fe200030004ff */
[--C-:B------:R-:W-:Y:S01]  /*7200*/  HADD2.F32 R102, -RZ, R6.reuse.H0_H0 ;  /* 0x20000006ff667230 */ /* 0x100fe20000004100 */
[----:B------:R-:W-:Y:S01]  /*7210*/  F2FP.F16.E5M2.UNPACK_B R138, R163 ;  /* 0x000000a3ff8a723e */ /* 0x000fe200020004ff */
[----:B------:R-:W-:Y:S01]  /*7220*/  HADD2.F32 R105, -RZ, R6.H1_H1 ;  /* 0x30000006ff697230 */ /* 0x000fe20000004100 */
[----:B------:R-:W-:Y:S01]  /*7230*/  R2UR UR5, R207 ;  /* 0x00000000cf0572ca */ /* 0x000fe200000e0000 */
        /* <DEDUP_REMOVED lines=8> */
[----:B------:R-:W1:Y:S01]  /*72c0*/  LDTM.x64 R4, tmem[UR4+0x40] ;  /* 0x00004004000479ee */ /* 0x000e620008340000 */
[--C-:B------:R-:W-:Y:S01]  /*72d0*/  HADD2.F32 R0, -RZ, R2.reuse.H0_H0 ;  /* 0x20000002ff007230 */ /* 0x100fe20000004100 */
[----:B------:R-:W-:Y:S01]  /*72e0*/  NOP ;  /* 0x0000000000007918 */ /* 0x000fe20000000000 */
[----:B------:R-:W-:Y:S01]  /*72f0*/  HADD2.F32 R2, -RZ, R2.H1_H1 ;  /* 0x30000002ff027230 */ /* 0x000fe20000004100 */
[----:B------:R-:W-:Y:S01]  /*7300*/  UIADD3 UR5, UPT, UPT, UR5, 0xd0, URZ ;  /* 0x000000d005057890 */ /* 0x000fe2000fffe0ff */
[--C-:B------:R-:W-:Y:S01]  /*7310*/  HADD2.F32 R86, -RZ, R149.reuse.H1_H1 ;  /* 0x30000095ff567230 */ /* 0x100fe20000004100 */
[----:B------:R-:W-:Y:S01]  /*7320*/  F2FP.F16.E5M2.UNPACK_B R132, R161 ;  /* 0x000000a1ff84723e */ /* 0x000fe200020004ff */
[--C-:B------:R-:W-:Y:S01]  /*7330*/  HADD2.F32 R114, -RZ, R116.reuse.H0_H0 ;  /* 0x20000074ff727230 */ /* 0x100fe20000004100 */
[----:B------:R-:W-:Y:S01]  /*7340*/  UPRMT UR5, UR37, 0x654, UR5 ;  /* 0x0000065425057896 */ /* 0x000fe20008000005 */
[----:B------:R-:W-:Y:S01]  /*7350*/  HADD2.F32 R117, -RZ, R116.H1_H1 ;  /* 0x30000074ff757230 */ /* 0x000fe20000004100 */
[----:B------:R-:W-:Y:S01]  /*7360*/  F2FP.F16.E5M2.UNPACK_B R136, R162 ;  /* 0x000000a2ff88723e */ /* 0x000fe200020004ff */
[--C-:B------:R-:W-:Y:S01]  /*7370*/  HADD2.F32 R118, -RZ, R120.reuse.H0_H0 ;  /* 0x20000078ff767230 */ /* 0x100fe20000004100 */
[----:B------:R-:W-:Y:S01]  /*7380*/  F2FP.F16.E5M2.UNPACK_B R152, R152.H1 ;  /* 0x00000098ff98723e */ /* 0x000fe200030004ff */
[----:B------:R-:W-:Y:S01]  /*7390*/  HADD2.F32 R121, -RZ, R120.H1_H1 ;  /* 0x30000078ff797230 */ /* 0x000fe20000004100 */
[----:B------:R-:W-:Y:S01]  /*73a0*/  F2FP.F16.E5M2.UNPACK_B R153, R153.H1 ;  /* 0x00000099ff99723e */ /* 0x000fe200030004ff */
[--C-:B------:R-:W-:Y:S01]  /*73b0*/  HADD2.F32 R122, -RZ, R124.reuse.H0_H0 ;  /* 0x2000007cff7a7230 */ /* 0x100fe20000004100 */
[----:B------:R-:W-:Y:S01]  /*73c0*/  F2FP.F16.E5M2.UNPACK_B R154, R154.H1 ;  /* 0x0000009aff9a723e */ /* 0x000fe200030004ff */
[----:B-1----:R-:W-:Y:S01]  /*73d0*/  SYNCS.ARRIVE.TRANS64.RED.A1T0 RZ, [UR5], RZ ;  /* 0x000000ffffff79a7 */ /* 0x002fe20008100405 */
[----:B------:R-:W-:Y:S01]  /*73e0*/  HADD2.F32 R125, -RZ, R124.H1_H1 ;  /* 0x3000007cff7d7230 */ /* 0x000fe20000004100 */
[----:B------:R-:W-:Y:S01]  /*73f0*/  F2FP.F16.E5M2.UNPACK_B R155, R155.H1 ;  /* 0x0000009bff9b723e */ /* 0x000fe200030004ff */
[--C-:B------:R-:W-:Y:S01]  /*7400*/  HADD2.F32 R126, -RZ, R128.reuse.H0_H0 ;  /* 0x20000080ff7e7230 */ /* 0x100fe20000004100 */
[----:B------:R-:W-:Y:S01]  /*7410*/  F2FP.F16.E5M2.UNPACK_B R156, R156.H1 ;  /* 0x0000009cff9c723e */ /* 0x000fe200030004ff */
[----:B------:R-:W-:Y:S01]  /*7420*/  HADD2.F32 R129, -RZ, R128.H1_H1 ;  /* 0x30000080ff817230 */ /* 0x000fe20000004100 */
[----:B------:R-:W-:Y:S01]  /*7430*/  F2FP.F16.E5M2.UNPACK_B R157, R157.H1 ;  /* 0x0000009dff9d723e */ /* 0x000fe200030004ff */
[C---:B------:R-:W-:Y:S01]  /*7440*/  FMUL R4, R78.reuse, R4 ;  /* 0x000000044e047220 */ /* 0x040fe20000400000 */
[C---:B------:R-:W-:Y:S01]  /*7450*/  FMUL R5, R78.reuse, R5 ;  /* 0x000000054e057220 */ /* 0x040fe20000400000 */
[----:B------:R-:W-:Y:S02]  /*7460*/  HADD2.F32 R3, -RZ, R148.H0_H0 ;  /* 0x20000094ff037230 */ /* 0x000fe40000004100 */
        /* <DEDUP_REMOVED lines=9> */
[C---:B------:R-:W-:Y:S01]  /*7500*/  FMUL R2, R78.reuse, R21 ;  /* 0x000000154e027220 */ /* 0x040fe20000400000 */
[C---:B------:R-:W-:Y:S01]  /*7510*/  FMUL R21, R78.reuse, R28 ;  /* 0x0000001c4e157220 */ /* 0x040fe20000400000 */
[----:B------:R-:W-:Y:S02]  /*7520*/  HADD2.F32 R130, -RZ, R132.H0_H0 ;  /* 0x20000084ff827230 */ /* 0x000fe40000004100 */
[C---:B------:R-:W-:Y:S01]  /*7530*/  FMUL R6, R78.reuse, R6 ;  /* 0x000000064e067220 */ /* 0x040fe20000400000 */
[----:B------:R-:W-:Y:S02]  /*7540*/  HADD2.F32 R82, -RZ, R148.H1_H1 ;  /* 0x30000094ff527230 */ /* 0x000fe40000004100 */
[C---:B------:R-:W-:Y:S01]  /*7550*/  FMUL R7, R78.reuse, R7 ;  /* 0x000000074e077220 */ /* 0x040fe20000400000 */
[----:B------:R-:W-:Y:S02]  /*7560*/  HADD2.F32 R85, -RZ, R149.H0_H0 ;  /* 0x20000095ff557230 */ /* 0x000fe40000004100 */
[C---:B------:R-:W-:Y:S01]  /*7570*/  FFMA R6, R81.reuse, R3, R6 ;  /* 0x0000000351067223 */ /* 0x040fe20000000006 */
[----:B------:R-:W-:Y:S02]  /*7580*/  HADD2.F32 R133, -RZ, R132.H1_H1 ;  /* 0x30000084ff857230 */ /* 0x000fe40000004100 */
[C---:B------:R-:W-:Y:S01]  /*7590*/  FFMA R7, R81.reuse, R82, R7 ;  /* 0x0000005251077223 */ /* 0x040fe20000000007 */
[C---:B------:R-:W-:Y:S01]  /*75a0*/  FFMA R8, R81.reuse, R83, R8 ;  /* 0x0000005351087223 */ /* 0x040fe20000000008 */
[C---:B------:R-:W-:Y:S01]  /*75b0*/  FFMA R9, R81.reuse, R84, R9 ;  /* 0x0000005451097223 */ /* 0x040fe20000000009 */
[--C-:B------:R-:W-:Y:S02]  /*75c0*/  HADD2.F32 R82, -RZ, R138.reuse.H0_H0 ;  /* 0x2000008aff527230 */ /* 0x100fe40000004100 */
[C---:B------:R-:W-:Y:S01]  /*75d0*/  FMUL R10, R78.reuse, R10 ;  /* 0x0000000a4e0a7220 */ /* 0x040fe20000400000 */
[----:B------:R-:W-:Y:S02]  /*75e0*/  HADD2.F32 R83, -RZ, R138.H1_H1 ;  /* 0x3000008aff537230 */ /* 0x000fe40000004100 */
[C---:B------:R-:W-:Y:S01]  /*75f0*/  FMUL R11, R78.reuse, R11 ;  /* 0x0000000b4e0b7220 */ /* 0x040fe20000400000 */
[----:B------:R-:W-:Y:S02]  /*7600*/  HADD2.F32 R89, -RZ, R150.H0_H0 ;  /* 0x20000096ff597230 */ /* 0x000fe40000004100 */
[C---:B------:R-:W-:Y:S01]  /*7610*/  FFMA R10, R81.reuse, R85, R10 ;  /* 0x00000055510a7223 */ /* 0x040fe2000000000a */
[--C-:B------:R-:W-:Y:S02]  /*7620*/  HADD2.F32 R134, -RZ, R136.reuse.H0_H0 ;  /* 0x20000088ff867230 */ /* 0x100fe40000004100 */
[C---:B------:R-:W-:Y:S01]  /*7630*/  FFMA R11, R81.reuse, R86, R11 ;  /* 0x00000056510b7223 */ /* 0x040fe2000000000b */
[C---:B------:R-:W-:Y:S01]  /*7640*/  FFMA R12, R81.reuse, R87, R12 ;  /* 0x00000057510c7223 */ /* 0x040fe2000000000c */
[----:B------:R-:W-:Y:S01]  /*7650*/  FFMA R13, R81, R88, R13 ;  /* 0x00000058510d7223 */ /* 0x000fe2000000000d */
[----:B------:R-:W-:Y:S01]  /*7660*/  F2FP.SATFINITE.E5M2.F32.PACK_AB_MERGE_C R86, R7, R6, RZ ;  /* 0x000000060756723e */ /* 0x000fe200048060ff */
[C---:B------:R-:W-:Y:S01]  /*7670*/  FMUL R7, R78.reuse, R24 ;  /* 0x000000184e077220 */ /* 0x040fe20000400000 */
[----:B------:R-:W-:Y:S01]  /*7680*/  F2FP.SATFINITE.E5M2.F32.PACK_AB_MERGE_C R138, R11, R10, RZ ;  /* 0x0000000a0b8a723e */ /* 0x000fe200048060ff */
[C---:B------:R-:W-:Y:S01]  /*7690*/  FMUL R10, R78.reuse, R25 ;  /* 0x000000194e0a7220 */ /* 0x040fe20000400000 */
[C---:B------:R-:W-:Y:S01]  /*76a0*/  FMUL R25, R78.reuse, R32 ;  /* 0x000000204e197220 */ /* 0x040fe20000400000 */
[----:B------:R-:W-:Y:S02]  /*76b0*/  HADD2.F32 R137, -RZ, R136.H1_H1 ;  /* 0x30000088ff897230 */ /* 0x000fe40000004100 */
[C---:B------:R-:W-:Y:S01]  /*76c0*/  FMUL R14, R78.reuse, R14 ;  /* 0x0000000e4e0e7220 */ /* 0x040fe20000400000 */
[----:B------:R-:W-:Y:S02]  /*76d0*/  HADD2.F32 R90, -RZ, R150.H1_H1 ;  /* 0x30000096ff5a7230 */ /* 0x000fe40000004100 */
[C---:B------:R-:W-:Y:S01]  /*76e0*/  FMUL R15, R78.reuse, R15 ;  /* 0x0000000f4e0f7220 */ /* 0x040fe20000400000 */
[--C-:B------:R-:W-:Y:S02]  /*76f0*/  HADD2.F32 R93, -RZ, R151.reuse.H0_H0 ;  /* 0x20000097ff5d7230 */ /* 0x100fe40000004100 */
[C---:B------:R-:W-:Y:S01]  /*7700*/  FFMA R14, R81.reuse, R89, R14 ;  /* 0x00000059510e7223 */ /* 0x040fe2000000000e */
[----:B------:R-:W-:Y:S02]  /*7710*/  HADD2.F32 R94, -RZ, R151.H1_H1 ;  /* 0x30000097ff5e7230 */ /* 0x000fe40000004100 */
[C---:B------:R-:W-:Y:S01]  /*7720*/  FFMA R15, R81.reuse, R90, R15 ;  /* 0x0000005a510f7223 */ /* 0x040fe2000000000f */
[C---:B------:R-:W-:Y:S01]  /*7730*/  FFMA R16, R81.reuse, R91, R16 ;  /* 0x0000005b51107223 */ /* 0x040fe20000000010 */
[----:B------:R-:W-:Y:S01]  /*7740*/  FFMA R17, R81, R92, R17 ;  /* 0x0000005c51117223 */ /* 0x000fe20000000011 */
[C---:B------:R-:W-:Y:S01]  /*7750*/  FMUL R18, R78.reuse, R18 ;  /* 0x000000124e127220 */ /* 0x040fe20000400000 */
[C---:B------:R-:W-:Y:S01]  /*7760*/  FMUL R19, R78.reuse, R19 ;  /* 0x000000134e137220 */ /* 0x040fe20000400000 */
[--C-:B------:R-:W-:Y:S01]  /*7770*/  HADD2.F32 R96, -RZ, R152.reuse.H0_H0 ;  /* 0x20000098ff607230 */ /* 0x100fe20000004100 */
[----:B------:R-:W-:Y:S01]  /*7780*/  F2FP.SATFINITE.E5M2.F32.PACK_AB_MERGE_C R14, R15, R14, RZ ;  /* 0x0000000e0f0e723e */ /* 0x000fe200048060ff */
[C---:B------:R-:W-:Y:S01]  /*7790*/  FFMA R18, R81.reuse, R93, R18 ;  /* 0x0000005d51127223 */ /* 0x040fe20000000012 */
[C---:B------:R-:W-:Y:S01]  /*77a0*/  FFMA R19, R81.reuse, R94, R19 ;  /* 0x0000005e51137223 */ /* 0x040fe20000000013 */
[C---:B------:R-:W-:Y:S01]  /*77b0*/  FFMA R0, R81.reuse, R95, R0 ;  /* 0x0000005f51007223 */ /* 0x040fe20000000000 */
[----:B------:R-:W-:Y:S01]  /*77c0*/  FFMA R2, R81, R97, R2 ;  /* 0x0000006151027223 */ /* 0x000fe20000000002 */
[----:B------:R-:W-:Y:S02]  /*77d0*/  HADD2.F32 R99, -RZ, R152.H1_H1 ;  /* 0x30000098ff637230 */ /* 0x000fe40000004100 */
[C---:B------:R-:W-:Y:S01]  /*77e0*/  FMUL R3, R78.reuse, R22 ;  /* 0x000000164e037220 */ /* 0x040fe20000400000 */
[----:B------:R-:W-:Y:S01]  /*77f0*/  F2FP.SATFINITE.E5M2.F32.PACK_AB_MERGE_C R18, R19, R18, RZ ;  /* 0x000000121312723e */ /* 0x000fe200048060ff */
[C---:B------:R-:W-:Y:S01]  /*7800*/  FMUL R22, R78.reuse, R29 ;  /* 0x0000001d4e167220 */ /* 0x040fe20000400000 */
[C---:B------:R-:W-:Y:S01]  /*7810*/  FMUL R29, R78.reuse, R36 ;  /* 0x000000244e1d7220 */ /* 0x040fe20000400000 */
[C---:B------:R-:W-:Y:S01]  /*7820*/  FFMA R3, R81.reuse, R96, R3 ;  /* 0x0000006051037223 */ /* 0x040fe20000000003 */
[C---:B------:R-:W-:Y:S01]  /*7830*/  FMUL R6, R78.reuse, R23 ;  /* 0x000000174e067220 */ /* 0x040fe20000400000 */
[--C-:B------:R-:W-:Y:S02]  /*7840*/  HADD2.F32 R100, -RZ, R153.reuse.H0_H0 ;  /* 0x20000099ff647230 */ /* 0x100fe40000004100 */
[C---:B------:R-:W-:Y:S01]  /*7850*/  FMUL R11, R78.reuse, R26 ;  /* 0x0000001a4e0b7220 */ /* 0x040fe20000400000 */
[----:B------:R-:W-:Y:S02]  /*7860*/  HADD2.F32 R103, -RZ, R153.H1_H1 ;  /* 0x30000099ff677230 */ /* 0x000fe40000004100 */
[C---:B------:R-:W-:Y:S01]  /*7870*/  FFMA R6, R81.reuse, R99, R6 ;  /* 0x0000006351067223 */ /* 0x040fe20000000006 */
[C---:B------:R-:W-:Y:S01]  /*7880*/  FFMA R7, R81.reuse, R98, R7 ;  /* 0x0000006251077223 */ /* 0x040fe20000000007 */
[C---:B------:R-:W-:Y:S01]  /*7890*/  FFMA R10, R81.reuse, R101, R10 ;  /* 0x00000065510a7223 */ /* 0x040fe2000000000a */
[C---:B------:R-:W-:Y:S01]  /*78a0*/  FFMA R11, R81.reuse, R100, R11 ;  /* 0x00000064510b7223 */ /* 0x040fe2000000000b */
[----:B------:R-:W-:Y:S01]  /*78b0*/  FMUL R26, R78, R33 ;  /* 0x000000214e1a7220 */ /* 0x000fe20000400000 */
[----:B------:R-:W-:Y:S01]  /*78c0*/  F2FP.SATFINITE.E5M2.F32.PACK_AB_MERGE_C R3, R6, R3, RZ ;  /* 0x000000030603723e */ /* 0x000fe200048060ff */
[C---:B------:R-:W-:Y:S01]  /*78d0*/  FMUL R33, R78.reuse, R40 ;  /* 0x000000284e217220 */ /* 0x040fe20000400000 */
        /* <DEDUP_REMOVED lines=8> */
[C---:B------:R-:W-:Y:S01]  /*7960*/  FMUL R30, R78.reuse, R37 ;  /* 0x000000254e1e7220 */ /* 0x040fe20000400000 */
[C---:B------:R-:W-:Y:S01]  /*7970*/  FMUL R37, R78.reuse, R44 ;  /* 0x0000002c4e257220 */ /* 0x040fe20000400000 */
[C---:B------:R-:W-:Y:S01]  /*7980*/  FMUL R24, R78.reuse, R31 ;  /* 0x0000001f4e187220 */ /* 0x040fe20000400000 */
[----:B------:R-:W-:Y:S01]  /*7990*/  F2FP.F16.E5M2.UNPACK_B R158, R158.H1 ;  /* 0x0000009eff9e723e */ /* 0x000fe200030004ff */
[--C-:B------:R-:W-:Y:S02]  /*79a0*/  HADD2.F32 R108, -RZ, R155.reuse.H0_H0 ;  /* 0x2000009bff6c7230 */ /* 0x100fe40000004100 */
[----:B------:R-:W-:Y:S01]  /*79b0*/  FMUL R27, R78, R34 ;  /* 0x000000224e1b7220 */ /* 0x000fe20000400000 */
[----:B------:R-:W-:Y:S02]  /*79c0*/  HADD2.F32 R111, -RZ, R155.H1_H1 ;  /* 0x3000009bff6f7230 */ /* 0x000fe40000004100 */
[C---:B------:R-:W-:Y:S01]  /*79d0*/  FFMA R24, R81.reuse, R107, R24 ;  /* 0x0000006b51187223 */ /* 0x040fe20000000018 */
[----:B------:R-:W-:Y:S01]  /*79e0*/  F2FP.F16.E5M2.UNPACK_B R159, R159.H1 ;  /* 0x0000009fff9f723e */ /* 0x000fe200030004ff */
[C---:B------:R-:W-:Y:S01]  /*79f0*/  FFMA R25, R81.reuse, R106, R25 ;  /* 0x0000006a51197223 */ /* 0x040fe20000000019 */
[C---:B------:R-:W-:Y:S01]  /*7a00*/  FFMA R26, R81.reuse, R109, R26 ;  /* 0x0000006d511a7223 */ /* 0x040fe2000000001a */
[----:B------:R-:W-:Y:S01]  /*7a10*/  F2FP.F16.E5M2.UNPACK_B R160, R160.H1 ;  /* 0x000000a0ffa0723e */ /* 0x000fe200030004ff */
[C---:B------:R-:W-:Y:S01]  /*7a20*/  FFMA R27, R81.reuse, R108, R27 ;  /* 0x0000006c511b7223 */ /* 0x040fe2000000001b */
[----:B------:R-:W-:Y:S01]  /*7a30*/  F2FP.SATFINITE.E5M2.F32.PACK_AB_MERGE_C R6, R24, R23, RZ ;  /* 0x000000171806723e */ /* 0x000fe200048060ff */
[C---:B------:R-:W-:Y:S01]  /*7a40*/  FMUL R34, R78.reuse, R41 ;  /* 0x000000294e227220 */ /* 0x040fe20000400000 */
[C---:B------:R-:W-:Y:S01]  /*7a50*/  FMUL R41, R78.reuse, R48 ;  /* 0x000000304e297220 */ /* 0x040fe20000400000 */
[----:B------:R-:W-:Y:S01]  /*7a60*/  FMUL R28, R78, R35 ;  /* 0x000000234e1c7220 */ /* 0x000fe20000400000 */
[----:B------:R-:W-:Y:S01]  /*7a70*/  F2FP.F16.E5M2.UNPACK_B R161, R161.H1 ;  /* 0x000000a1ffa1723e */ /* 0x000fe200030004ff */
[--C-:B------:R-:W-:Y:S01]  /*7a80*/  HADD2.F32 R112, -RZ, R156.reuse.H0_H0 ;  /* 0x2000009cff707230 */ /* 0x100fe20000004100 */
[----:B------:R-:W-:Y:S01]  /*7a90*/  F2FP.SATFINITE.E5M2.F32.PACK_AB_MERGE_C R6, R22, R21, R6 ;  /* 0x000000151606723e */ /* 0x000fe20004806006 */
[C---:B------:R-:W-:Y:S01]  /*7aa0*/  FFMA R28, R81.reuse, R111, R28 ;  /* 0x0000006f511c7223 */ /* 0x040fe2000000001c */
[C---:B------:R-:W-:Y:S01]  /*7ab0*/  FFMA R29, R81.reuse, R110, R29 ;  /* 0x0000006e511d7223 */ /* 0x040fe2000000001d */
[C---:B------:R-:W-:Y:S01]  /*7ac0*/  FFMA R30, R81.reuse, R113, R30 ;  /* 0x00000071511e7223 */ /* 0x040fe2000000001e */
[----:B------:R-:W-:Y:S02]  /*7ad0*/  HADD2.F32 R115, -RZ, R156.H1_H1 ;  /* 0x3000009cff737230 */ /* 0x000fe40000004100 */
[C---:B------:R-:W-:Y:S01]  /*7ae0*/  FMUL R31, R78.reuse, R38 ;  /* 0x000000264e1f7220 */ /* 0x040fe20000400000 */
[----:B------:R-:W-:Y:S01]  /*7af0*/  F2FP.F16.E5M2.UNPACK_B R162, R162.H1 ;  /* 0x000000a2ffa2723e */ /* 0x000fe200030004ff */
[C---:B------:R-:W-:Y:S01]  /*7b00*/  FMUL R38, R78.reuse, R45 ;  /* 0x0000002d4e267220 */ /* 0x040fe20000400000 */
[C---:B------:R-:W-:Y:S01]  /*7b10*/  FMUL R45, R78.reuse, R52 ;  /* 0x000000344e2d7220 */ /* 0x040fe20000400000 */
[----:B------:R-:W-:Y:S01]  /*7b20*/  F2FP.F16.E5M2.UNPACK_B R163, R163.H1 ;  /* 0x000000a3ffa3723e */ /* 0x000fe200030004ff */
[----:B------:R-:W-:Y:S01]  /*7b30*/  FFMA R31, R81, R112, R31 ;  /* 0x00000070511f7223 */ /* 0x000fe2000000001f */
[----:B------:R-:W-:Y:S01]  /*7b40*/  FMUL R52, R78, R59 ;  /* 0x0000003b4e347220 */ /* 0x000fe20000400000 */
[----:B------:R-:W-:Y:S01]  /*7b50*/  IADD3 R76, PT, PT, R76, 0x1, RZ ;  /* 0x000000014c4c7810 */ /* 0x000fe20007ffe0ff */
[C---:B------:R-:W-:Y:S01]  /*7b60*/  FMUL R59, R78.reuse, R66 ;  /* 0x000000424e3b7220 */ /* 0x040fe20000400000 */
[----:B------:R-:W-:Y:S01]  /*7b70*/  F2FP.SATFINITE.E5M2.F32.PACK_AB_MERGE_C R66, R13, R12, R14 ;  /* 0x0000000c0d42723e */ /* 0x000fe2000480600e */
[C---:B------:R-:W-:Y:S01]  /*7b80*/  FMUL R32, R78.reuse, R39 ;  /* 0x000000274e207220 */ /* 0x040fe20000400000 */
[--C-:B------:R-:W-:Y:S02]  /*7b90*/  HADD2.F32 R116, -RZ, R157.reuse.H0_H0 ;  /* 0x2000009dff747230 */ /* 0x100fe40000004100 */
[C---:B------:R-:W-:Y:S01]  /*7ba0*/  FMUL R35, R78.reuse, R42 ;  /* 0x0000002a4e237220 */ /* 0x040fe20000400000 */
[----:B------:R-:W-:Y:S02]  /*7bb0*/  HADD2.F32 R119, -RZ, R157.H1_H1 ;  /* 0x3000009dff777230 */ /* 0x000fe40000004100 */
[C---:B------:R-:W-:Y:S01]  /*7bc0*/  FFMA R32, R81.reuse, R115, R32 ;  /* 0x0000007351207223 */ /* 0x040fe20000000020 */
[----:B------:R-:W-:Y:S01]  /*7bd0*/  FMUL R36, R78, R43 ;  /* 0x0000002b4e247220 */ /* 0x000fe20000400000 */
[C---:B------:R-:W-:Y:S01]  /*7be0*/  FFMA R33, R81.reuse, R114, R33 ;  /* 0x0000007251217223 */ /* 0x040fe20000000021 */
[C---:B------:R-:W-:Y:S01]  /*7bf0*/  FFMA R34, R81.reuse, R117, R34 ;  /* 0x0000007551227223 */ /* 0x040fe20000000022 */
[--C-:B------:R-:W-:Y:S01]  /*7c00*/  HADD2.F32 R120, -RZ, R158.reuse.H0_H0 ;  /* 0x2000009eff787230 */ /* 0x100fe20000004100 */
[----:B------:R-:W-:Y:S01]  /*7c10*/  F2FP.SATFINITE.E5M2.F32.PACK_AB_MERGE_C R32, R32, R31, RZ ;  /* 0x0000001f2020723e */ /* 0x000fe200048060ff */
[C---:B------:R-:W-:Y:S01]  /*7c20*/  FFMA R35, R81.reuse, R116, R35 ;  /* 0x0000007451237223 */ /* 0x040fe20000000023 */
[----:B------:R-:W-:Y:S02]  /*7c30*/  HADD2.F32 R123, -RZ, R158.H1_H1 ;  /* 0x3000009eff7b7230 */ /* 0x000fe40000004100 */
[----:B------:R-:W-:Y:S01]  /*7c40*/  FMUL R39, R78, R46 ;  /* 0x0000002e4e277220 */ /* 0x000fe20000400000 */
[----:B------:R-:W-:Y:S01]  /*7c50*/  F2FP.SATFINITE.E5M2.F32.PACK_AB_MERGE_C R32, R30, R29, R32 ;  /* 0x0000001d1e20723e */ /* 0x000fe20004806020 */
[C---:B------:R-:W-:Y:S01]  /*7c60*/  FFMA R36, R81.reuse, R119, R36 ;  /* 0x0000007751247223 */ /* 0x040fe20000000024 */
[C---:B------:R-:W-:Y:S01]  /*7c70*/  FMUL R40, R78.reuse, R47 ;  /* 0x0000002f4e287220 */ /* 0x040fe20000400000 */
[C---:B------:R-:W-:Y:S01]  /*7c80*/  FFMA R37, R81.reuse, R118, R37 ;  /* 0x0000007651257223 */ /* 0x040fe20000000025 */
[C---:B------:R-:W-:Y:S01]  /*7c90*/  FFMA R38, R81.reuse, R121, R38 ;  /* 0x0000007951267223 */ /* 0x040fe20000000026 */
[C---:B------:R-:W-:Y:S01]  /*7ca0*/  FMUL R42, R78.reuse, R49 ;  /* 0x000000314e2a7220 */ /* 0x040fe20000400000 */
[--C-:B------:R-:W-:Y:S02]  /*7cb0*/  HADD2.F32 R124, -RZ, R159.reuse.H0_H0 ;  /* 0x2000009fff7c7230 */ /* 0x100fe40000004100 */
[C---:B------:R-:W-:Y:S01]  /*7cc0*/  FFMA R39, R81.reuse, R120, R39 ;  /* 0x0000007851277223 */ /* 0x040fe20000000027 */
[----:B------:R-:W-:Y:S02]  /*7cd0*/  HADD2.F32 R127, -RZ, R159.H1_H1 ;  /* 0x3000009fff7f7230 */ /* 0x000fe40000004100 */
[C---:B------:R-:W-:Y:S01]  /*7ce0*/  FMUL R43, R78.reuse, R50 ;  /* 0x000000324e2b7220 */ /* 0x040fe20000400000 */
[C---:B------:R-:W-:Y:S01]  /*7cf0*/  FFMA R40, R81.reuse, R123, R40 ;  /* 0x0000007b51287223 */ /* 0x040fe20000000028 */
[C---:B------:R-:W-:Y:S01]  /*7d00*/  FMUL R44, R78.reuse, R51 ;  /* 0x000000334e2c7220 */ /* 0x040fe20000400000 */
[C---:B------:R-:W-:Y:S01]  /*7d10*/  FFMA R41, R81.reuse, R122, R41 ;  /* 0x0000007a51297223 */ /* 0x040fe20000000029 */
[C---:B------:R-:W-:Y:S01]  /*7d20*/  FMUL R50, R78.reuse, R57 ;  /* 0x000000394e327220 */ /* 0x040fe20000400000 */
[C---:B------:R-:W-:Y:S01]  /*7d30*/  FMUL R57, R78.reuse, R64 ;  /* 0x000000404e397220 */ /* 0x040fe20000400000 */
[----:B------:R-:W-:Y:S01]  /*7d40*/  FFMA R42, R81, R125, R42 ;  /* 0x0000007d512a7223 */ /* 0x000fe2000000002a */
[C---:B------:R-:W-:Y:S01]  /*7d50*/  FMUL R46, R78.reuse, R53 ;  /* 0x000000354e2e7220 */ /* 0x040fe20000400000 */
[--C-:B------:R-:W-:Y:S01]  /*7d60*/  HADD2.F32 R128, -RZ, R160.reuse.H0_H0 ;  /* 0x200000a0ff807230 */ /* 0x100fe20000004100 */
[----:B------:R-:W-:Y:S01]  /*7d70*/  F2FP.SATFINITE.E5M2.F32.PACK_AB_MERGE_C R64, R5, R4, R86 ;  /* 0x000000040540723e */ /* 0x000fe20004806056 */
[C---:B------:R-:W-:Y:S01]  /*7d80*/  FMUL R51, R78.reuse, R58 ;  /* 0x0000003a4e337220 */ /* 0x040fe20000400000 */
[C---:B------:R-:W-:Y:S01]  /*7d90*/  FMUL R53, R78.reuse, R60 ;  /* 0x0000003c4e357220 */ /* 0x040fe20000400000 */
[C---:B------:R-:W-:Y:S01]  /*7da0*/  FFMA R43, R81.reuse, R124, R43 ;  /* 0x0000007c512b7223 */ /* 0x040fe2000000002b */
[----:B------:R-:W-:Y:S02]  /*7db0*/  HADD2.F32 R131, -RZ, R160.H1_H1 ;  /* 0x300000a0ff837230 */ /* 0x000fe40000004100 */
[C---:B------:R-:W-:Y:S01]  /*7dc0*/  FMUL R47, R78.reuse, R54 ;  /* 0x000000364e2f7220 */ /* 0x040fe20000400000 */
[C---:B------:R-:W-:Y:S01]  /*7dd0*/  FMUL R58, R78.reuse, R65 ;  /* 0x000000414e3a7220 */ /* 0x040fe20000400000 */
[----:B------:R-:W-:Y:S01]  /*7de0*/  FMUL R60, R78, R67 ;  /* 0x000000434e3c7220 */ /* 0x000fe20000400000 */
[----:B------:R-:W-:Y:S01]  /*7df0*/  F2FP.SATFINITE.E5M2.F32.PACK_AB_MERGE_C R5, R20, R11, RZ ;  /* 0x0000000b1405723e */ /* 0x000fe200048060ff */
[----:B------:R-:W-:Y:S01]  /*7e00*/  FFMA R44, R81, R127, R44 ;  /* 0x0000007f512c7223 */ /* 0x000fe2000000002c */
[C---:B------:R-:W-:Y:S01]  /*7e10*/  FMUL R48, R78.reuse, R55 ;  /* 0x000000374e307220 */ /* 0x040fe20000400000 */
[----:B------:R-:W-:Y:S01]  /*7e20*/  F2FP.SATFINITE.E5M2.F32.PACK_AB_MERGE_C R65, R9, R8, R138 ;  /* 0x000000080941723e */ /* 0x000fe2000480608a */
[----:B------:R-:W-:Y:S01]  /*7e30*/  FFMA R45, R81, R126, R45 ;  /* 0x0000007e512d7223 */ /* 0x000fe2000000002d */
[----:B------:R-:W-:Y:S01]  /*7e40*/  F2FP.SATFINITE.E5M2.F32.PACK_AB_MERGE_C R67, R17, R16, R18 ;  /* 0x000000101143723e */ /* 0x000fe20004806012 */
[----:B------:R-:W-:Y:S01]  /*7e50*/  FMUL R49, R78, R56 ;  /* 0x000000384e317220 */ /* 0x000fe20000400000 */
[C---:B------:R-:W-:Y:S01]  /*7e60*/  FFMA R46, R81.reuse, R129, R46 ;  /* 0x00000081512e7223 */ /* 0x040fe2000000002e */
[--C-:B------:R-:W-:Y:S02]  /*7e70*/  HADD2.F32 R132, -RZ, R161.reuse.H0_H0 ;  /* 0x200000a1ff847230 */ /* 0x100fe40000004100 */
[C---:B------:R-:W-:Y:S01]  /*7e80*/  FFMA R47, R81.reuse, R128, R47 ;  /* 0x00000080512f7223 */ /* 0x040fe2000000002f */
[----:B------:R1:W-:Y:S01]  /*7e90*/  STS.128 [R172+UR49+0x6200], R64 ;  /* 0x00620040ac007988 */ /* 0x0003e20008000c31 */
[----:B------:R-:W-:Y:S01]  /*7ea0*/  HADD2.F32 R135, -RZ, R161.H1_H1 ;  /* 0x300000a1ff877230 */ /* 0x000fe20000004100 */
[----:B------:R-:W-:Y:S01]  /*7eb0*/  F2FP.SATFINITE.E5M2.F32.PACK_AB_MERGE_C R5, R10, R7, R5 ;  /* 0x000000070a05723e */ /* 0x000fe20004806005 */
[C---:B------:R-:W-:Y:S01]  /*7ec0*/  FFMA R48, R81.reuse, R131, R48 ;  /* 0x0000008351307223 */ /* 0x040fe20000000030 */
[----:B------:R-:W-:Y:S01]  /*7ed0*/  F2FP.SATFINITE.E5M2.F32.PACK_AB_MERGE_C R7, R28, R27, RZ ;  /* 0x0000001b1c07723e */ /* 0x000fe200048060ff */
        /* <DEDUP_REMOVED lines=8> */
[----:B------:R-:W-:Y:S01]  /*7f60*/  FMUL R56, R78, R63 ;  /* 0x0000003f4e387220 */ /* 0x000fe20000400000 */
[----:B------:R-:W-:Y:S01]  /*7f70*/  F2FP.SATFINITE.E5M2.F32.PACK_AB_MERGE_C R4, R2, R0, R3 ;  /* 0x000000000204723e */ /* 0x000fe20004806003 */
[C---:B------:R-:W-:Y:S01]  /*7f80*/  FFMA R53, R81.reuse, R134, R53 ;  /* 0x0000008651357223 */ /* 0x040fe20000000035 */
[----:B------:R-:W-:Y:S01]  /*7f90*/  F2FP.SATFINITE.E5M2.F32.PACK_AB_MERGE_C R7, R26, R25, R7 ;  /* 0x000000191a07723e */ /* 0x000fe20004806007 */
[C---:B------:R-:W-:Y:S01]  /*7fa0*/  FFMA R54, R81.reuse, R137, R54 ;  /* 0x0000008951367223 */ /* 0x040fe20000000036 */
[--C-:B------:R-:W-:Y:S02]  /*7fb0*/  HADD2.F32 R84, -RZ, R163.reuse.H0_H0 ;  /* 0x200000a3ff547230 */ /* 0x100fe40000004100 */
[C---:B------:R-:W-:Y:S01]  /*7fc0*/  FFMA R55, R81.reuse, R136, R55 ;  /* 0x0000008851377223 */ /* 0x040fe20000000037 */
[----:B------:R-:W-:Y:S01]  /*7fd0*/  HADD2.F32 R85, -RZ, R163.H1_H1 ;  /* 0x300000a3ff557230 */ /* 0x000fe20000004100 */
[----:B------:R1:W-:Y:S01]  /*7fe0*/  STS.128 [R204+0x6010], R4 ;  /* 0x00601004cc007388 */ /* 0x0003e20000000c00 */
[----:B------:R-:W-:Y:S01]  /*7ff0*/  F2FP.SATFINITE.E5M2.F32.PACK_AB_MERGE_C R35, R36, R35, RZ ;  /* 0x000000232423723e */ /* 0x000fe200048060ff */
[C---:B------:R-:W-:Y:S01]  /*8000*/  FFMA R56, R81.reuse, R139, R56 ;  /* 0x0000008b51387223 */ /* 0x040fe20000000038 */
[----:B------:R-:W-:Y:S01]  /*8010*/  F2FP.SATFINITE.E5M2.F32.PACK_AB_MERGE_C R39, R40, R39, RZ ;  /* 0x000000272827723e */ /* 0x000fe200048060ff */
[C---:B------:R-:W-:Y:S01]  /*8020*/  FFMA R57, R81.reuse, R82, R57 ;  /* 0x0000005251397223 */ /* 0x040fe20000000039 */
[----:B------:R-:W-:Y:S01]  /*8030*/  F2FP.SATFINITE.E5M2.F32.PACK_AB_MERGE_C R43, R44, R43, RZ ;  /* 0x0000002b2c2b723e */ /* 0x000fe200048060ff */
[C---:B------:R-:W-:Y:S01]  /*8040*/  FFMA R58, R81.reuse, R83, R58 ;  /* 0x00000053513a7223 */ /* 0x040fe2000000003a */
[C---:B------:R-:W-:Y:S01]  /*8050*/  FFMA R59, R81.reuse, R84, R59 ;  /* 0x00000054513b7223 */ /* 0x040fe2000000003b */
[----:B------:R-:W-:Y:S01]  /*8060*/  F2FP.SATFINITE.E5M2.F32.PACK_AB_MERGE_C R33, R34, R33, R35 ;  /* 0x000000212221723e */ /* 0x000fe20004806023 */
        /* <DEDUP_REMOVED lines=11> */
[----:B------:R-:W-:Y:S05]  /*8120*/  F2FP.SATFINITE.E5M2.F32.PACK_AB_MERGE_C R51, R58, R57, R59 ;  /* 0x000000393a33723e */ /* 0x000fea000480603b */
        /* <DEDUP_REMOVED lines=9> */
[----:B------:R-:W-:Y:S02]  /*81c0*/  UIADD3 UR8, UP0, UPT, UR52, 0x680, URZ ;  /* 0x0000068034087890 */ /* 0x000fe4000ff1e0ff */
[----:B------:R-:W-:Y:S02]  /*81d0*/  UIADD3 UR5, UPT, UPT, UR41, 0x40, URZ ;  /* 0x0000004029057890 */ /* 0x000fe4000fffe0ff */
[----:B------:R-:W-:Y:S02]  /*81e0*/  UIADD3 UR4, UPT, UPT, UR49, 0x6200, URZ ;  /* 0x0000620031047890 */ /* 0x000fe4000fffe0ff */
[----:B------:R-:W-:Y:S01]  /*81f0*/  UIADD3.X UR9, UPT, UPT, URZ, UR53, URZ, UP0, !UPT ;  /* 0x00000035ff097290 */ /* 0x000fe200087fe4ff */
[----:B------:R-:W-:Y:S01]  /*8200*/  UMOV UR6, UR42 ;  /* 0x0000002a00067c82 */ /* 0x000fe20008000000 */
[----:B------:R-:W-:Y:S07]  /*8210*/  UMOV UR7, UR36 ;  /* 0x0000002400077c82 */ /* 0x000fee0008000000 */
[----:B------:R2:W-:Y:S01]  /*8220*/  UTMASTG.3D [UR4], [UR8] ;  /* 0x00000004080073b5 */ /* 0x0005e20008010000 */
[----:B------:R0:W-:Y:S01]  /*8230*/  UTMACMDFLUSH ;  /* 0x00000000000079b7 */ /* 0x0001e20000000000 */
[----:B--2---:R-:W-:Y:S04]  /*8240*/  DEPBAR.LE SB0, 0x1 ;  /* 0x000080400000791a */ /* 0x004fe80000000000 */
.L_x_106:
[----:B------:R-:W-:Y:S05]  /*8250*/  BSYNC.RECONVERGENT B0 ;  /* 0x0000000000007941 */ /* 0x000fea0003800200 */
.L_x_105:
[----:B------:R-:W-:Y:S01]  /*8260*/  BAR.SYNC.DEFER_BLOCKING 0x1, 0x80 ;  /* 0x0042000000007b1d */ /* 0x000fe20000010000 */
[----:B------:R-:W-:Y:S01]  /*8270*/  ISETP.NE.AND P2, PT, R194, RZ, PT ;  /* 0x000000ffc200720c */ /* 0x000fe20003f45270 */
[----:B------:R-:W-:Y:S01]  /*8280*/  IMAD.IADD R20, R75, 0x1, R147 ;  /* 0x000000014b147824 */ /* 0x000fe200078e0293 */
[----:B------:R-:W-:Y:S01]  /*8290*/  ISETP.NE.AND P0, PT, R195, 0x2, PT ;  /* 0x00000002c300780c */ /* 0x000fe20003f05270 */
[----:B------:R-:W-:Y:S01]  /*82a0*/  IMAD.IADD R21, R77, 0x1, R170 ;  /* 0x000000014d157824 */ /* 0x000fe200078e02aa */
[----:B------:R-:W-:Y:S02]  /*82b0*/  ISETP.NE.AND P1, PT, R76, 0x4, PT ;  /* 0x000000044c00780c */ /* 0x000fe40003f25270 */
[----:B------:R-:W-:Y:S02]  /*82c0*/  SEL R3, RZ, 0x1, P0 ;  /* 0x00000001ff037807 */ /* 0x000fe40000000000 */
[----:B------:R-:W-:Y:S02]  /*82d0*/  SEL R0, RZ, 0x1, P1 ;  /* 0x00000001ff007807 */ /* 0x000fe40000800000 */
[----:B------:R-:W-:Y:S02]  /*82e0*/  LOP3.LUT R182, R182, R3, RZ, 0x3c, !PT ;  /* 0x00000003b6b67212 */ /* 0x000fe400078e3cff */
[----:B------:R-:W-:Y:S02]  /*82f0*/  LOP3.LUT R183, R183, R0, RZ, 0x3c, !PT ;  /* 0x00000000b7b77212 */ /* 0x000fe400078e3cff */
[----:B------:R-:W-:Y:S02]  /*8300*/  @P2 R2UR UR36, R179 ;  /* 0x00000000b32422ca */ /* 0x000fe400000e0000 */
[----:B------:R-:W-:Y:S02]  /*8310*/  SEL R195, R195, RZ, P0 ;  /* 0x000000ffc3c37207 */ /* 0x000fe40000000000 */
[----:B------:R-:W-:Y:S01]  /*8320*/  SEL R76, R76, RZ, P1 ;  /* 0x000000ff4c4c7207 */ /* 0x000fe20000800000 */
[----:B------:R-:W-:Y:S10]  /*8330*/  @P2 BRA `(.L_x_107) ;  /* 0xffffffc400bc2947 */ /* 0x000ff4000383ffff */
[----:B------:R-:W-:Y:S05]  /*8340*/  EXIT ;  /* 0x000000000000794d */ /* 0x000fea0003800000 */
.L_x_19:
[----:B--2---:R2:W1:Y:S02]  /*8350*/  SYNCS.PHASECHK.TRANS64.TRYWAIT P0, [R3+URZ+0x100], R2 ;  /* 0x00010002030075a7 */ /* 0x00446400080011ff */
[----:B-1----:R-:W-:Y:S05]  /*8360*/  @!P0 NANOSLEEP.SYNCS 0x989680 ;  /* 0x009896800000895d */ /* 0x002fea0003900000 */
[----:B------:R-:W1:Y:S02]  /*8370*/  @!P0 SYNCS.PHASECHK.TRANS64 P0, [R3+URZ+0x100], R2 ;  /* 0x00010002030085a7 */ /* 0x000e6400080010ff */
[----:B-1----:R-:W-:Y:S05]  /*8380*/  @!P0 BRA `(.L_x_19) ;  /* 0xfffffffc00f08947 */ /* 0x002fea000383ffff */
[----:B------:R-:W-:Y:S05]  /*8390*/  BRA `(.L_x_108) ;  /* 0xffffff9000907947 */ /* 0x000fea000383ffff */
.L_x_22:
[----:B-1----:R-:W-:-:S07]  /*83a0*/  MOV R2, UR33 ;  /* 0x0000002100027c02 */ /* 0x002fce0008000f00 */
.L_x_109:
[----:B-1----:R1:W2:Y:S02]  /*83b0*/  SYNCS.PHASECHK.TRANS64.TRYWAIT P0, [R2+URZ+0x30], R5 ;  /* 0x00003005020075a7 */ /* 0x0022a400080011ff */
[----:B--2---:R-:W-:Y:S05]  /*83c0*/  @!P0 NANOSLEEP.SYNCS 0x989680 ;  /* 0x009896800000895d */ /* 0x004fea0003900000 */
[----:B------:R-:W2:Y:S02]  /*83d0*/  @!P0 SYNCS.PHASECHK.TRANS64 P0, [R2+URZ+0x30], R5 ;  /* 0x00003005020085a7 */ /* 0x000ea400080010ff */
[----:B--2---:R-:W-:Y:S05]  /*83e0*/  @!P0 BRA `(.L_x_109) ;  /* 0xfffffffc00f08947 */ /* 0x004fea000383ffff */
[----:B------:R-:W-:Y:S05]  /*83f0*/  BRA `(.L_x_21) ;  /* 0xffffff9000e07947 */ /* 0x000fea000383ffff */
.L_x_28:
[----:B-1----:R-:W-:-:S07]  /*8400*/  MOV R2, UR17 ;  /* 0x0000001100027c02 */ /* 0x002fce0008000f00 */
.L_x_110:
[----:B-1----:R1:W2:Y:S02]  /*8410*/  SYNCS.PHASECHK.TRANS64.TRYWAIT P0, [R2+URZ+0x30], R5 ;  /* 0x00003005020075a7 */ /* 0x0022a400080011ff */
[----:B--2---:R-:W-:Y:S05]  /*8420*/  @!P0 NANOSLEEP.SYNCS 0x989680 ;  /* 0x009896800000895d */ /* 0x004fea0003900000 */
[----:B------:R-:W2:Y:S02]  /*8430*/  @!P0 SYNCS.PHASECHK.TRANS64 P0, [R2+URZ+0x30], R5 ;  /* 0x00003005020085a7 */ /* 0x000ea400080010ff */
[----:B--2---:R-:W-:Y:S05]  /*8440*/  @!P0 BRA `(.L_x_110) ;  /* 0xfffffffc00f08947 */ /* 0x004fea000383ffff */
[----:B------:R-:W-:Y:S05]  /*8450*/  BRA `(.L_x_27) ;  /* 0xffffff9400847947 */ /* 0x000fea000383ffff */
.L_x_32:
[----:B-1----:R1:W2:Y:S02]  /*8460*/  SYNCS.PHASECHK.TRANS64.TRYWAIT P0, [R2+URZ+0x90], R3 ;  /* 0x00009003020075a7 */ /* 0x0022a400080011ff */
[----:B--2---:R-:W-:Y:S05]  /*8470*/  @!P0 NANOSLEEP.SYNCS 0x989680 ;  /* 0x009896800000895d */ /* 0x004fea0003900000 */
[----:B------:R-:W2:Y:S02]  /*8480*/  @!P0 SYNCS.PHASECHK.TRANS64 P0, [R2+URZ+0x90], R3 ;  /* 0x00009003020085a7 */ /* 0x000ea400080010ff */
[----:B--2---:R-:W-:Y:S05]  /*8490*/  @!P0 BRA `(.L_x_32) ;  /* 0xfffffffc00f08947 */ /* 0x004fea000383ffff */
[----:B------:R-:W-:Y:S05]  /*84a0*/  BRA `(.L_x_111) ;  /* 0xffffff9800107947 */ /* 0x000fea000383ffff */
.L_x_36:
[----:B----4-:R-:W-:-:S07]  /*84b0*/  MOV R0, UR5 ;  /* 0x0000000500007c02 */ /* 0x010fce0008000f00 */
.L_x_112:
[----:B-1----:R1:W2:Y:S02]  /*84c0*/  SYNCS.PHASECHK.TRANS64.TRYWAIT P0, [R0+URZ], R3 ;  /* 0x00000003000075a7 */ /* 0x0022a400080011ff */
[----:B--2---:R-:W-:Y:S05]  /*84d0*/  @!P0 NANOSLEEP.SYNCS 0x989680 ;  /* 0x009896800000895d */ /* 0x004fea0003900000 */
[----:B------:R-:W2:Y:S02]  /*84e0*/  @!P0 SYNCS.PHASECHK.TRANS64 P0, [R0+URZ], R3 ;  /* 0x00000003000085a7 */ /* 0x000ea400080010ff */
[----:B--2---:R-:W-:Y:S05]  /*84f0*/  @!P0 BRA `(.L_x_112) ;  /* 0xfffffffc00f08947 */ /* 0x004fea000383ffff */
[----:B------:R-:W-:Y:S05]  /*8500*/  BRA `(.L_x_113) ;  /* 0xffffff9c00807947 */ /* 0x000fea000383ffff */
.L_x_37:
[----:B----4-:R-:W-:-:S07]  /*8510*/  MOV R0, UR5 ;  /* 0x0000000500007c02 */ /* 0x010fce0008000f00 */
.L_x_114:
[----:B-1----:R1:W2:Y:S02]  /*8520*/  SYNCS.PHASECHK.TRANS64.TRYWAIT P0, [R0+URZ], R3 ;  /* 0x00000003000075a7 */ /* 0x0022a400080011ff */
[----:B--2---:R-:W-:Y:S05]  /*8530*/  @!P0 NANOSLEEP.SYNCS 0x989680 ;  /* 0x009896800000895d */ /* 0x004fea0003900000 */
[----:B------:R-:W2:Y:S02]  /*8540*/  @!P0 SYNCS.PHASECHK.TRANS64 P0, [R0+URZ], R3 ;  /* 0x00000003000085a7 */ /* 0x000ea400080010ff */
[----:B--2---:R-:W-:Y:S05]  /*8550*/  @!P0 BRA `(.L_x_114) ;  /* 0xfffffffc00f08947 */ /* 0x004fea000383ffff */
[----:B------:R-:W-:Y:S05]  /*8560*/  BRA `(.L_x_115) ;  /* 0xffffff9c008c7947 */ /* 0x000fea000383ffff */
.L_x_38:
[----:B----4-:R-:W-:-:S07]  /*8570*/  MOV R0, UR5 ;  /* 0x0000000500007c02 */ /* 0x010fce0008000f00 */
.L_x_116:
[----:B-1----:R1:W2:Y:S02]  /*8580*/  SYNCS.PHASECHK.TRANS64.TRYWAIT P0, [R0+URZ], R3 ;  /* 0x00000003000075a7 */ /* 0x0022a400080011ff */
[----:B--2---:R-:W-:Y:S05]  /*8590*/  @!P0 NANOSLEEP.SYNCS 0x989680 ;  /* 0x009896800000895d */ /* 0x004fea0003900000 */
[----:B------:R-:W2:Y:S02]  /*85a0*/  @!P0 SYNCS.PHASECHK.TRANS64 P0, [R0+URZ], R3 ;  /* 0x00000003000085a7 */ /* 0x000ea400080010ff */
[----:B--2---:R-:W-:Y:S05]  /*85b0*/  @!P0 BRA `(.L_x_116) ;  /* 0xfffffffc00f08947 */ /* 0x004fea000383ffff */
[----:B------:R-:W-:Y:S05]  /*85c0*/  BRA `(.L_x_117) ;  /* 0xffffff9c00987947 */ /* 0x000fea000383ffff */
.L_x_39:
[----:B----4-:R-:W-:-:S07]  /*85d0*/  MOV R0, UR5 ;  /* 0x0000000500007c02 */ /* 0x010fce0008000f00 */
.L_x_118:
[----:B-1----:R1:W2:Y:S02]  /*85e0*/  SYNCS.PHASECHK.TRANS64.TRYWAIT P0, [R0+URZ], R3 ;  /* 0x00000003000075a7 */ /* 0x0022a400080011ff */
[----:B--2---:R-:W-:Y:S05]  /*85f0*/  @!P0 NANOSLEEP.SYNCS 0x989680 ;  /* 0x009896800000895d */ /* 0x004fea0003900000 */
[----:B------:R-:W2:Y:S02]  /*8600*/  @!P0 SYNCS.PHASECHK.TRANS64 P0, [R0+URZ], R3 ;  /* 0x00000003000085a7 */ /* 0x000ea400080010ff */
[----:B--2---:R-:W-:Y:S05]  /*8610*/  @!P0 BRA `(.L_x_118) ;  /* 0xfffffffc00f08947 */ /* 0x004fea000383ffff */
[----:B------:R-:W-:Y:S05]  /*8620*/  BRA `(.L_x_119) ;  /* 0xffffff9c00a47947 */ /* 0x000fea000383ffff */
.L_x_40:
[----:B----4-:R-:W-:-:S07]  /*8630*/  MOV R0, UR5 ;  /* 0x0000000500007c02 */ /* 0x010fce0008000f00 */
.L_x_120:
[----:B-1----:R1:W2:Y:S02]  /*8640*/  SYNCS.PHASECHK.TRANS64.TRYWAIT P0, [R0+URZ], R3 ;  /* 0x00000003000075a7 */ /* 0x0022a400080011ff */
[----:B--2---:R-:W-:Y:S05]  /*8650*/  @!P0 NANOSLEEP.SYNCS 0x989680 ;  /* 0x009896800000895d */ /* 0x004fea0003900000 */
[----:B------:R-:W2:Y:S02]  /*8660*/  @!P0 SYNCS.PHASECHK.TRANS64 P0, [R0+URZ], R3 ;  /* 0x00000003000085a7 */ /* 0x000ea400080010ff */
[----:B--2---:R-:W-:Y:S05]  /*8670*/  @!P0 BRA `(.L_x_120) ;  /* 0xfffffffc00f08947 */ /* 0x004fea000383ffff */
[----:B------:R-:W-:Y:S05]  /*8680*/  BRA `(.L_x_121) ;  /* 0xffffff9c00b07947 */ /* 0x000fea000383ffff */
.L_x_43:
[----:B-1----:R1:W2:Y:S02]  /*8690*/  SYNCS.PHASECHK.TRANS64.TRYWAIT P0, [R0+URZ+0xf0], R5 ;  /* 0x0000f005000075a7 */ /* 0x0022a400080011ff */
[----:B--2---:R-:W-:Y:S05]  /*86a0*/  @!P0 NANOSLEEP.SYNCS 0x989680 ;  /* 0x009896800000895d */ /* 0x004fea0003900000 */
[----:B------:R-:W2:Y:S02]  /*86b0*/  @!P0 SYNCS.PHASECHK.TRANS64 P0, [R0+URZ+0xf0], R5 ;  /* 0x0000f005000085a7 */ /* 0x000ea400080010ff */
[----:B--2---:R-:W-:Y:S05]  /*86c0*/  @!P0 BRA `(.L_x_43) ;  /* 0xfffffffc00f08947 */ /* 0x004fea000383ffff */
[----:B------:R-:W-:Y:S05]  /*86d0*/  BRA `(.L_x_122) ;  /* 0xffffffa0000c7947 */ /* 0x000fea000383ffff */
.L_x_44:
[----:B------:R-:W-:-:S07]  /*86e0*/  MOV R0, UR5 ;  /* 0x0000000500007c02 */ /* 0x000fce0008000f00 */
.L_x_123:
[----:B-1----:R1:W2:Y:S02]  /*86f0*/  SYNCS.PHASECHK.TRANS64.TRYWAIT P0, [R0+URZ+0xa0], R5 ;  /* 0x0000a005000075a7 */ /* 0x0022a400080011ff */
[----:B--2---:R-:W-:Y:S05]  /*8700*/  @!P0 NANOSLEEP.SYNCS 0x989680 ;  /* 0x009896800000895d */ /* 0x004fea0003900000 */
[----:B------:R-:W2:Y:S02]  /*8710*/  @!P0 SYNCS.PHASECHK.TRANS64 P0, [R0+URZ+0xa0], R5 ;  /* 0x0000a005000085a7 */ /* 0x000ea400080010ff */
[----:B--2---:R-:W-:Y:S05]  /*8720*/  @!P0 BRA `(.L_x_123) ;  /* 0xfffffffc00f08947 */ /* 0x004fea000383ffff */
[----:B------:R-:W-:Y:S05]  /*8730*/  BRA `(.L_x_124) ;  /* 0xffffffa0001c7947 */ /* 0x000fea000383ffff */
.L_x_45:
[----:B-1----:R1:W2:Y:S02]  /*8740*/  SYNCS.PHASECHK.TRANS64.TRYWAIT P1, [R0+URZ+0x90], R5 ;  /* 0x00009005000075a7 */ /* 0x0022a400080211ff */
[----:B--2---:R-:W-:Y:S05]  /*8750*/  @!P1 NANOSLEEP.SYNCS 0x989680 ;  /* 0x009896800000995d */ /* 0x004fea0003900000 */
[----:B------:R-:W2:Y:S02]  /*8760*/  @!P1 SYNCS.PHASECHK.TRANS64 P1, [R0+URZ+0x90], R5 ;  /* 0x00009005000095a7 */ /* 0x000ea400080210ff */
[----:B--2---:R-:W-:Y:S05]  /*8770*/  @!P1 BRA `(.L_x_45) ;  /* 0xfffffffc00f09947 */ /* 0x004fea000383ffff */
[----:B------:R-:W-:Y:S05]  /*8780*/  BRA `(.L_x_125) ;  /* 0xffffffa0004c7947 */ /* 0x000fea000383ffff */
.L_x_48:
[----:B------:R-:W-:-:S07]  /*8790*/  MOV R0, UR5 ;  /* 0x0000000500007c02 */ /* 0x000fce0008000f00 */
.L_x_126:
[----:B-1----:R1:W2:Y:S02]  /*87a0*/  SYNCS.PHASECHK.TRANS64.TRYWAIT P0, [R0+URZ+0xa0], R3 ;  /* 0x0000a003000075a7 */ /* 0x0022a400080011ff */
[----:B--2---:R-:W-:Y:S05]  /*87b0*/  @!P0 NANOSLEEP.SYNCS 0x989680 ;  /* 0x009896800000895d */ /* 0x004fea0003900000 */
[----:B------:R-:W2:Y:S02]  /*87c0*/  @!P0 SYNCS.PHASECHK.TRANS64 P0, [R0+URZ+0xa0], R3 ;  /* 0x0000a003000085a7 */ /* 0x000ea400080010ff */
[----:B--2---:R-:W-:Y:S05]  /*87d0*/  @!P0 BRA `(.L_x_126) ;  /* 0xfffffffc00f08947 */ /* 0x004fea000383ffff */
[----:B------:R-:W-:Y:S05]  /*87e0*/  BRA `(.L_x_47) ;  /* 0xffffffa000a07947 */ /* 0x000fea000383ffff */
.L_x_55:
[----:B-1----:R1:W2:Y:S02]  /*87f0*/  SYNCS.PHASECHK.TRANS64.TRYWAIT P1, [R0+URZ+0x90], R5 ;  /* 0x00009005000075a7 */ /* 0x0022a400080211ff */
[----:B--2---:R-:W-:Y:S05]  /*8800*/  @!P1 NANOSLEEP.SYNCS 0x989680 ;  /* 0x009896800000995d */ /* 0x004fea0003900000 */
[----:B------:R-:W2:Y:S02]  /*8810*/  @!P1 SYNCS.PHASECHK.TRANS64 P1, [R0+URZ+0x90], R5 ;  /* 0x00009005000095a7 */ /* 0x000ea400080210ff */
[----:B--2---:R-:W-:Y:S05]  /*8820*/  @!P1 BRA `(.L_x_55) ;  /* 0xfffffffc00f09947 */ /* 0x004fea000383ffff */
[----:B------:R-:W-:Y:S05]  /*8830*/  BRA `(.L_x_127) ;  /* 0xffffffa800107947 */ /* 0x000fea000383ffff */
.L_x_56:
[----:B------:R-:W-:-:S07]  /*8840*/  MOV R3, UR7 ;  /* 0x0000000700037c02 */ /* 0x000fce0008000f00 */
.L_x_128:
[----:B-1----:R1:W2:Y:S02]  /*8850*/  SYNCS.PHASECHK.TRANS64.TRYWAIT P0, [R3+URZ+0xd0], R0 ;  /* 0x0000d000030075a7 */ /* 0x0022a400080011ff */
[----:B--2---:R-:W-:Y:S05]  /*8860*/  @!P0 NANOSLEEP.SYNCS 0x989680 ;  /* 0x009896800000895d */ /* 0x004fea0003900000 */
[----:B------:R-:W2:Y:S02]  /*8870*/  @!P0 SYNCS.PHASECHK.TRANS64 P0, [R3+URZ+0xd0], R0 ;  /* 0x0000d000030085a7 */ /* 0x000ea400080010ff */
[----:B--2---:R-:W-:Y:S05]  /*8880*/  @!P0 BRA `(.L_x_128) ;  /* 0xfffffffc00f08947 */ /* 0x004fea000383ffff */
[----:B------:R-:W-:Y:S05]  /*8890*/  BRA `(.L_x_129) ;  /* 0xffffffa800487947 */ /* 0x000fea000383ffff */
.L_x_59:
[----:B------:R-:W-:Y:S07]  /*88a0*/  MOV R0, UR6 ;  /* 0x0000000600007c02 */ /* 0x000fee0008000f00 */
.L_x_130:
[----:B-1----:R1:W2:Y:S02]  /*88b0*/  SYNCS.PHASECHK.TRANS64.TRYWAIT P0, [R0+URZ], R3 ;  /* 0x00000003000075a7 */ /* 0x0022a400080011ff */
[----:B--2---:R-:W-:Y:S05]  /*88c0*/  @!P0 NANOSLEEP.SYNCS 0x989680 ;  /* 0x009896800000895d */ /* 0x004fea0003900000 */
[----:B------:R-:W2:Y:S02]  /*88d0*/  @!P0 SYNCS.PHASECHK.TRANS64 P0, [R0+URZ], R3 ;  /* 0x00000003000085a7 */ /* 0x000ea400080010ff */
[----:B--2---:R-:W-:Y:S05]  /*88e0*/  @!P0 BRA `(.L_x_130) ;  /* 0xfffffffc00f08947 */ /* 0x004fea000383ffff */
[----:B------:R-:W-:Y:S05]  /*88f0*/  BRA `(.L_x_58) ;  /* 0xffffffa800647947 */ /* 0x000fea000383ffff */
.L_x_62:
[----:B------:R-:W-:-:S07]  /*8900*/  MOV R0, UR6 ;  /* 0x0000000600007c02 */ /* 0x000fce0008000f00 */
.L_x_131:
[----:B--2---:R2:W4:Y:S02]  /*8910*/  SYNCS.PHASECHK.TRANS64.TRYWAIT P0, [R0+URZ], R3 ;  /* 0x00000003000075a7 */ /* 0x00452400080011ff */
[----:B----4-:R-:W-:Y:S05]  /*8920*/  @!P0 NANOSLEEP.SYNCS 0x989680 ;  /* 0x009896800000895d */ /* 0x010fea0003900000 */
[----:B------:R-:W4:Y:S02]  /*8930*/  @!P0 SYNCS.PHASECHK.TRANS64 P0, [R0+URZ], R3 ;  /* 0x00000003000085a7 */ /* 0x000f2400080010ff */
[----:B----4-:R-:W-:Y:S05]  /*8940*/  @!P0 BRA `(.L_x_131) ;  /* 0xfffffffc00f08947 */ /* 0x010fea000383ffff */
[----:B------:R-:W-:Y:S05]  /*8950*/  BRA `(.L_x_132) ;  /* 0xffffffac00407947 */ /* 0x000fea000383ffff */
.L_x_63:
[----:B------:R-:W-:-:S07]  /*8960*/  MOV R0, UR6 ;  /* 0x0000000600007c02 */ /* 0x000fce0008000f00 */
.L_x_133:
[----:B-1----:R1:W2:Y:S02]  /*8970*/  SYNCS.PHASECHK.TRANS64.TRYWAIT P0, [R0+URZ], R3 ;  /* 0x00000003000075a7 */ /* 0x0022a400080011ff */
[----:B--2---:R-:W-:Y:S05]  /*8980*/  @!P0 NANOSLEEP.SYNCS 0x989680 ;  /* 0x009896800000895d */ /* 0x004fea0003900000 */
[----:B------:R-:W2:Y:S02]  /*8990*/  @!P0 SYNCS.PHASECHK.TRANS64 P0, [R0+URZ], R3 ;  /* 0x00000003000085a7 */ /* 0x000ea400080010ff */
[----:B--2---:R-:W-:Y:S05]  /*89a0*/  @!P0 BRA `(.L_x_133) ;  /* 0xfffffffc00f08947 */ /* 0x004fea000383ffff */
[----:B------:R-:W-:Y:S05]  /*89b0*/  BRA `(.L_x_134) ;  /* 0xffffffac004c7947 */ /* 0x000fea000383ffff */
.L_x_64:
[----:B------:R-:W-:-:S07]  /*89c0*/  MOV R0, UR6 ;  /* 0x0000000600007c02 */ /* 0x000fce0008000f00 */
.L_x_135:
[----:B-1----:R1:W2:Y:S02]  /*89d0*/  SYNCS.PHASECHK.TRANS64.TRYWAIT P0, [R0+URZ], R3 ;  /* 0x00000003000075a7 */ /* 0x0022a400080011ff */
[----:B--2---:R-:W-:Y:S05]  /*89e0*/  @!P0 NANOSLEEP.SYNCS 0x989680 ;  /* 0x009896800000895d */ /* 0x004fea0003900000 */
[----:B------:R-:W2:Y:S02]  /*89f0*/  @!P0 SYNCS.PHASECHK.TRANS64 P0, [R0+URZ], R3 ;  /* 0x00000003000085a7 */ /* 0x000ea400080010ff */
[----:B--2---:R-:W-:Y:S05]  /*8a00*/  @!P0 BRA `(.L_x_135) ;  /* 0xfffffffc00f08947 */ /* 0x004fea000383ffff */
[----:B------:R-:W-:Y:S05]  /*8a10*/  BRA `(.L_x_136) ;  /* 0xffffffac00587947 */ /* 0x000fea000383ffff */
.L_x_65:
[----:B------:R-:W-:-:S07]  /*8a20*/  MOV R0, UR7 ;  /* 0x0000000700007c02 */ /* 0x000fce0008000f00 */
.L_x_137:
[----:B-1----:R1:W2:Y:S02]  /*8a30*/  SYNCS.PHASECHK.TRANS64.TRYWAIT P0, [R0+URZ], R3 ;  /* 0x00000003000075a7 */ /* 0x0022a400080011ff */
[----:B--2---:R-:W-:Y:S05]  /*8a40*/  @!P0 NANOSLEEP.SYNCS 0x989680 ;  /* 0x009896800000895d */ /* 0x004fea0003900000 */
[----:B------:R-:W2:Y:S02]  /*8a50*/  @!P0 SYNCS.PHASECHK.TRANS64 P0, [R0+URZ], R3 ;  /* 0x00000003000085a7 */ /* 0x000ea400080010ff */
[----:B--2---:R-:W-:Y:S05]  /*8a60*/  @!P0 BRA `(.L_x_137) ;  /* 0xfffffffc00f08947 */ /* 0x004fea000383ffff */
[----:B------:R-:W-:Y:S05]  /*8a70*/  BRA `(.L_x_138) ;  /* 0xffffffac00647947 */ /* 0x000fea000383ffff */
.L_x_70:
[----:B--2---:R2:W3:Y:S02]  /*8a80*/  SYNCS.PHASECHK.TRANS64.TRYWAIT P0, [R0+URZ+0x90], R3 ;  /* 0x00009003000075a7 */ /* 0x0044e400080011ff */
[----:B---3--:R-:W-:Y:S05]  /*8a90*/  @!P0 NANOSLEEP.SYNCS 0x989680 ;  /* 0x009896800000895d */ /* 0x008fea0003900000 */
[----:B------:R-:W3:Y:S02]  /*8aa0*/  @!P0 SYNCS.PHASECHK.TRANS64 P0, [R0+URZ+0x90], R3 ;  /* 0x00009003000085a7 */ /* 0x000ee400080010ff */
[----:B---3--:R-:W-:Y:S05]  /*8ab0*/  @!P0 BRA `(.L_x_70) ;  /* 0xfffffffc00f08947 */ /* 0x008fea000383ffff */
[----:B------:R-:W-:Y:S05]  /*8ac0*/  BRA `(.L_x_139) ;  /* 0xffffffb000687947 */ /* 0x000fea000383ffff */
.L_x_73:
[----:B------:R-:W-:Y:S07]  /*8ad0*/  MOV R0, UR7 ;  /* 0x0000000700007c02 */ /* 0x000fee0008000f00 */
.L_x_140:
[----:B--2---:R2:W3:Y:S02]  /*8ae0*/  SYNCS.PHASECHK.TRANS64.TRYWAIT P0, [R0+URZ+0x88], R3 ;  /* 0x00008803000075a7 */ /* 0x0044e400080011ff */
[----:B---3--:R-:W-:Y:S05]  /*8af0*/  @!P0 NANOSLEEP.SYNCS 0x989680 ;  /* 0x009896800000895d */ /* 0x008fea0003900000 */
[----:B------:R-:W3:Y:S02]  /*8b00*/  @!P0 SYNCS.PHASECHK.TRANS64 P0, [R0+URZ+0x88], R3 ;  /* 0x00008803000085a7 */ /* 0x000ee400080010ff */
[----:B---3--:R-:W-:Y:S05]  /*8b10*/  @!P0 BRA `(.L_x_140) ;  /* 0xfffffffc00f08947 */ /* 0x008fea000383ffff */
[----:B------:R-:W-:Y:S05]  /*8b20*/  BRA `(.L_x_72) ;  /* 0xffffffb400487947 */ /* 0x000fea000383ffff */
.L_x_76:
[----:B--2---:R-:W-:Y:S07]  /*8b30*/  MOV R3, UR7 ;  /* 0x0000000700037c02 */ /* 0x004fee0008000f00 */
.L_x_141:
[----:B-1----:R1:W2:Y:S02]  /*8b40*/  SYNCS.PHASECHK.TRANS64.TRYWAIT P0, [R3+URZ+0x70], R12 ;  /* 0x0000700c030075a7 */ /* 0x0022a400080011ff */
[----:B--2---:R-:W-:Y:S05]  /*8b50*/  @!P0 NANOSLEEP.SYNCS 0x989680 ;  /* 0x009896800000895d */ /* 0x004fea0003900000 */
[----:B------:R-:W2:Y:S02]  /*8b60*/  @!P0 SYNCS.PHASECHK.TRANS64 P0, [R3+URZ+0x70], R12 ;  /* 0x0000700c030085a7 */ /* 0x000ea400080010ff */
[----:B--2---:R-:W-:Y:S05]  /*8b70*/  @!P0 BRA `(.L_x_141) ;  /* 0xfffffffc00f08947 */ /* 0x004fea000383ffff */
[----:B------:R-:W-:Y:S05]  /*8b80*/  BRA `(.L_x_142) ;  /* 0xffffffb400c07947 */ /* 0x000fea000383ffff */
.L_x_77:
[----:B------:R-:W-:Y:S07]  /*8b90*/  MOV R3, UR7 ;  /* 0x0000000700037c02 */ /* 0x000fee0008000f00 */
.L_x_143:
[----:B-1----:R1:W2:Y:S02]  /*8ba0*/  SYNCS.PHASECHK.TRANS64.TRYWAIT P0, [R3+URZ+0x78], R12 ;  /* 0x0000780c030075a7 */ /* 0x0022a400080011ff */
[----:B--2---:R-:W-:Y:S05]  /*8bb0*/  @!P0 NANOSLEEP.SYNCS 0x989680 ;  /* 0x009896800000895d */ /* 0x004fea0003900000 */
[----:B------:R-:W2:Y:S02]  /*8bc0*/  @!P0 SYNCS.PHASECHK.TRANS64 P0, [R3+URZ+0x78], R12 ;  /* 0x0000780c030085a7 */ /* 0x000ea400080010ff */
[----:B--2---:R-:W-:Y:S05]  /*8bd0*/  @!P0 BRA `(.L_x_143) ;  /* 0xfffffffc00f08947 */ /* 0x004fea000383ffff */
[----:B------:R-:W-:Y:S05]  /*8be0*/  BRA `(.L_x_144) ;  /* 0xffffffb800407947 */ /* 0x000fea000383ffff */
.L_x_79:
[----:B------:R-:W-:-:S07]  /*8bf0*/  MOV R0, UR7 ;  /* 0x0000000700007c02 */ /* 0x000fce0008000f00 */
.L_x_145:
[----:B-1----:R1:W3:Y:S02]  /*8c00*/  SYNCS.PHASECHK.TRANS64.TRYWAIT P0, [R0+URZ+0x70], R3 ;  /* 0x00007003000075a7 */ /* 0x0022e400080011ff */
[----:B---3--:R-:W-:Y:S05]  /*8c10*/  @!P0 NANOSLEEP.SYNCS 0x989680 ;  /* 0x009896800000895d */ /* 0x008fea0003900000 */
[----:B------:R-:W3:Y:S02]  /*8c20*/  @!P0 SYNCS.PHASECHK.TRANS64 P0, [R0+URZ+0x70], R3 ;  /* 0x00007003000085a7 */ /* 0x000ee400080010ff */
[----:B---3--:R-:W-:Y:S05]  /*8c30*/  @!P0 BRA `(.L_x_145) ;  /* 0xfffffffc00f08947 */ /* 0x008fea000383ffff */
[----:B------:R-:W-:Y:S05]  /*8c40*/  BRA `(.L_x_146) ;  /* 0xffffffb800b07947 */ /* 0x000fea000383ffff */
.L_x_81:
[----:B--2---:R2:W4:Y:S02]  /*8c50*/  SYNCS.PHASECHK.TRANS64.TRYWAIT P0, [R0+URZ+0x90], R3 ;  /* 0x00009003000075a7 */ /* 0x00452400080011ff */
[----:B----4-:R-:W-:Y:S05]  /*8c60*/  @!P0 NANOSLEEP.SYNCS 0x989680 ;  /* 0x009896800000895d */ /* 0x010fea0003900000 */
[----:B------:R-:W4:Y:S02]  /*8c70*/  @!P0 SYNCS.PHASECHK.TRANS64 P0, [R0+URZ+0x90], R3 ;  /* 0x00009003000085a7 */ /* 0x000f2400080010ff */
[----:B----4-:R-:W-:Y:S05]  /*8c80*/  @!P0 BRA `(.L_x_81) ;  /* 0xfffffffc00f08947 */ /* 0x010fea000383ffff */
[----:B------:R-:W-:Y:S05]  /*8c90*/  BRA `(.L_x_147) ;  /* 0xffffffbc00787947 */ /* 0x000fea000383ffff */
.L_x_92:
[----:B-1----:R1:W3:Y:S02]  /*8ca0*/  SYNCS.PHASECHK.TRANS64.TRYWAIT P1, [R3+URZ+0x60], R0 ;  /* 0x00006000030075a7 */ /* 0x0022e400080211ff */
[----:B---3--:R-:W-:Y:S05]  /*8cb0*/  @!P1 NANOSLEEP.SYNCS 0x989680 ;  /* 0x009896800000995d */ /* 0x008fea0003900000 */
[----:B------:R-:W3:Y:S02]  /*8cc0*/  @!P1 SYNCS.PHASECHK.TRANS64 P1, [R3+URZ+0x60], R0 ;  /* 0x00006000030095a7 */ /* 0x000ee400080210ff */
[----:B---3--:R-:W-:Y:S05]  /*8cd0*/  @!P1 BRA `(.L_x_92) ;  /* 0xfffffffc00f09947 */ /* 0x008fea000383ffff */
[----:B------:R-:W-:Y:S05]  /*8ce0*/  BRA `(.L_x_91) ;  /* 0xffffffc8009c7947 */ /* 0x000fea000383ffff */
.L_x_94:
[----:B-1----:R1:W4:Y:S02]  /*8cf0*/  SYNCS.PHASECHK.TRANS64.TRYWAIT P0, [R207+URZ+0xb0], R2 ;  /* 0x0000b002cf0075a7 */ /* 0x00232400080011ff */
[----:B----4-:R-:W-:Y:S05]  /*8d00*/  @!P0 NANOSLEEP.SYNCS 0x989680 ;  /* 0x009896800000895d */ /* 0x010fea0003900000 */
[----:B------:R-:W4:Y:S02]  /*8d10*/  @!P0 SYNCS.PHASECHK.TRANS64 P0, [R207+URZ+0xb0], R2 ;  /* 0x0000b002cf0085a7 */ /* 0x000f2400080010ff */
[----:B----4-:R-:W-:Y:S05]  /*8d20*/  @!P0 BRA `(.L_x_94) ;  /* 0xfffffffc00f08947 */ /* 0x010fea000383ffff */
[----:B------:R-:W-:Y:S05]  /*8d30*/  BRA `(.L_x_93) ;  /* 0xffffffc800f87947 */ /* 0x000fea000383ffff */
.L_x_103:
[----:B--2---:R2:W3:Y:S02]  /*8d40*/  SYNCS.PHASECHK.TRANS64.TRYWAIT P0, [R210+URZ+0x60], R3 ;  /* 0x00006003d20075a7 */ /* 0x0044e400080011ff */
[----:B---3--:R-:W-:Y:S05]  /*8d50*/  @!P0 NANOSLEEP.SYNCS 0x989680 ;  /* 0x009896800000895d */ /* 0x008fea0003900000 */
[----:B------:R-:W3:Y:S02]  /*8d60*/  @!P0 SYNCS.PHASECHK.TRANS64 P0, [R210+URZ+0x60], R3 ;  /* 0x00006003d20085a7 */ /* 0x000ee400080010ff */
[----:B---3--:R-:W-:Y:S05]  /*8d70*/  @!P0 BRA `(.L_x_103) ;  /* 0xfffffffc00f08947 */ /* 0x008fea000383ffff */
[----:B------:R-:W-:Y:S05]  /*8d80*/  BRA `(.L_x_102) ;  /* 0xffffffe000047947 */ /* 0x000fea000383ffff */
        .weak           $__internal_0_$__cuda_sm10x_tcgen05_guardrail_trap_col_being_dealloced_not_returned_by_alloc
        .type           $__internal_0_$__cuda_sm10x_tcgen05_guardrail_trap_col_being_dealloced_not_returned_by_alloc,@function
        .size           $__internal_0_$__cuda_sm10x_tcgen05_guardrail_trap_col_being_dealloced_not_returned_by_alloc,($__internal_1_$__cuda_sm10x_tcgen05_guardrail_trap_phase_invalid_during_alloc - $__internal_0_$__cuda_sm10x_tcgen05_guardrail_trap_col_being_dealloced_not_returned_by_alloc)
$__internal_0_$__cuda_sm10x_tcgen05_guardrail_trap_col_being_dealloced_not_returned_by_alloc:
[----:B------:R-:W-:Y:S05]  /*8d90*/  BPT.TRAP 0x1 ;  /* 0x000000040000795c */ /* 0x000fea0000300000 */
[----:B------:R-:W-:-:S04]  /*8da0*/  HFMA2 R3, -RZ, RZ, 0, 0 ;  /* 0x00000000ff037431 */ /* 0x000fc800000001ff */
[----:B------:R-:W-:Y:S05]  /*8db0*/  RET.REL.NODEC R2 `(_ZN7cutlass13device_kernelINS_4gemm6kernel13GemmUniversalIN4cute5tupleIJiiiiEEENS1_10collective13CollectiveMmaINS1_35MainloopSm100TmaUmmaWarpSpecializedILi6ELi2ELi4ENS5_IJNS4_1CILi1EEESB_SB_EEEEENS5_IJNSA_ILi128EEESE_SE_EEENS_12float_e5m2_tENS5_IJlSB_lEEESG_SH_NS4_8TiledMMAINS4_8MMA_AtomIJNS4_10MMA_TraitsINS4_19SM100_MMA_F8F6F4_SSEJSG_SG_fSE_SE_NS4_17integral_constantINS4_4UMMA5MajorELSO_0EEESP_NSM_INSN_7ScaleInELSQ_0EEESR_EEEEEENS4_6LayoutISC_NS5_IJNSA_ILi0EEESV_SV_EEEEENS5_IJNS4_10UnderscoreESY_SY_EEEEENS4_13SM90_TMA_LOADENS4_14ComposedLayoutINS4_7SwizzleILi3ELi4ELi3EEENS4_18smem_ptr_flag_bitsILi8EEENSU_INS5_IJNSA_ILi8EEESE_EEENS5_IJSE_SB_EEEEEEEvNS4_8identityES11_S1B_vS1C_EENS_8epilogue10collective18CollectiveEpilogueINS1E_23Sm100TmaWarpSpecializedILi2ELi2ELi64ELb0ELb0EEEJSF_NS5_IJNSU_ISE_SB_EENSU_INSA_ILi64EEESB_EEEEESG_SH_SG_SH_NS1E_6fusion15FusionCallbacksIS1I_NS1N_17LinearCombinationISG_fSG_fLNS_15FloatRoundStyleE2EEESF_S1M_JEEENS4_5SM1004TMEM4LOAD26SM100_TMEM_LOAD_32dp32b64xES11_NS12_INS13_ILi2ELi4ELi3EEES16_NSU_INS5_IJS17_S1K_EEENS5_IJS1K_SB_EEEEEEENS4_39AutoVectorizingCopyWithAssumedAlignmentILi128EEENS4_14SM90_TMA_STOREES21_S23_S23_EEEvvEEEEvNT_6ParamsE) ;  /* 0xffffff7002907950 */ /* 0x000fea0003c3ffff */
        .weak           $__internal_1_$__cuda_sm10x_tcgen05_guardrail_trap_phase_invalid_during_alloc
        .type           $__internal_1_$__cuda_sm10x_tcgen05_guardrail_trap_phase_invalid_during_alloc,@function
        .size           $__internal_1_$__cuda_sm10x_tcgen05_guardrail_trap_phase_invalid_during_alloc,($__internal_2_$__cuda_sm10x_tcgen05_guardrail_trap_unallocated_columns_being_dealloced - $__internal_1_$__cuda_sm10x_tcgen05_guardrail_trap_phase_invalid_during_alloc)
$__internal_1_$__cuda_sm10x_tcgen05_guardrail_trap_phase_invalid_during_alloc:
[----:B------:R-:W-:Y:S05]  /*8dc0*/  BPT.TRAP 0x1 ;  /* 0x000000040000795c */ /* 0x000fea0000300000 */
[----:B------:R-:W-:-:S04]  /*8dd0*/  MOV R3, 0x0 ;  /* 0x0000000000037802 */ /* 0x000fc80000000f00 */
[----:B------:R-:W-:Y:S05]  /*8de0*/  RET.REL.NODEC R2 `(_ZN7cutlass13device_kernelINS_4gemm6kernel13GemmUniversalIN4cute5tupleIJiiiiEEENS1_10collective13CollectiveMmaINS1_35MainloopSm100TmaUmmaWarpSpecializedILi6ELi2ELi4ENS5_IJNS4_1CILi1EEESB_SB_EEEEENS5_IJNSA_ILi128EEESE_SE_EEENS_12float_e5m2_tENS5_IJlSB_lEEESG_SH_NS4_8TiledMMAINS4_8MMA_AtomIJNS4_10MMA_TraitsINS4_19SM100_MMA_F8F6F4_SSEJSG_SG_fSE_SE_NS4_17integral_constantINS4_4UMMA5MajorELSO_0EEESP_NSM_INSN_7ScaleInELSQ_0EEESR_EEEEEENS4_6LayoutISC_NS5_IJNSA_ILi0EEESV_SV_EEEEENS5_IJNS4_10UnderscoreESY_SY_EEEEENS4_13SM90_TMA_LOADENS4_14ComposedLayoutINS4_7SwizzleILi3ELi4ELi3EEENS4_18smem_ptr_flag_bitsILi8EEENSU_INS5_IJNSA_ILi8EEESE_EEENS5_IJSE_SB_EEEEEEEvNS4_8identityES11_S1B_vS1C_EENS_8epilogue10collective18CollectiveEpilogueINS1E_23Sm100TmaWarpSpecializedILi2ELi2ELi64ELb0ELb0EEEJSF_NS5_IJNSU_ISE_SB_EENSU_INSA_ILi64EEESB_EEEEESG_SH_SG_SH_NS1E_6fusion15FusionCallbacksIS1I_NS1N_17LinearCombinationISG_fSG_fLNS_15FloatRoundStyleE2EEESF_S1M_JEEENS4_5SM1004TMEM4LOAD26SM100_TMEM_LOAD_32dp32b64xES11_NS12_INS13_ILi2ELi4ELi3EEES16_NSU_INS5_IJS17_S1K_EEENS5_IJS1K_SB_EEEEEEENS4_39AutoVectorizingCopyWithAssumedAlignmentILi128EEENS4_14SM90_TMA_STOREES21_S23_S23_EEEvvEEEEvNT_6ParamsE) ;  /* 0xffffff7002847950 */ /* 0x000fea0003c3ffff */
        .weak           $__internal_2_$__cuda_sm10x_tcgen05_guardrail_trap_unallocated_columns_being_dealloced
        .type           $__internal_2_$__cuda_sm10x_tcgen05_guardrail_trap_unallocated_columns_being_dealloced,@function
        .size           $__internal_2_$__cuda_sm10x_tcgen05_guardrail_trap_unallocated_columns_being_dealloced,(.L_x_149 - $__internal_2_$__cuda_sm10x_tcgen05_guardrail_trap_unallocated_columns_being_dealloced)
$__internal_2_$__cuda_sm10x_tcgen05_guardrail_trap_unallocated_columns_being_dealloced:
[----:B------:R-:W-:Y:S05]  /*8df0*/  BPT.TRAP 0x1 ;  /* 0x000000040000795c */ /* 0x000fea0000300000 */
[----:B------:R-:W-:-:S04]  /*8e00*/  HFMA2 R3, -RZ, RZ, 0, 0 ;  /* 0x00000000ff037431 */ /* 0x000fc800000001ff */
[----:B------:R-:W-:Y:S05]  /*8e10*/  RET.REL.NODEC R2 `(_ZN7cutlass13device_kernelINS_4gemm6kernel13GemmUniversalIN4cute5tupleIJiiiiEEENS1_10collective13CollectiveMmaINS1_35MainloopSm100TmaUmmaWarpSpecializedILi6ELi2ELi4ENS5_IJNS4_1CILi1EEESB_SB_EEEEENS5_IJNSA_ILi128EEESE_SE_EEENS_12float_e5m2_tENS5_IJlSB_lEEESG_SH_NS4_8TiledMMAINS4_8MMA_AtomIJNS4_10MMA_TraitsINS4_19SM100_MMA_F8F6F4_SSEJSG_SG_fSE_SE_NS4_17integral_constantINS4_4UMMA5MajorELSO_0EEESP_NSM_INSN_7ScaleInELSQ_0EEESR_EEEEEENS4_6LayoutISC_NS5_IJNSA_ILi0EEESV_SV_EEEEENS5_IJNS4_10UnderscoreESY_SY_EEEEENS4_13SM90_TMA_LOADENS4_14ComposedLayoutINS4_7SwizzleILi3ELi4ELi3EEENS4_18smem_ptr_flag_bitsILi8EEENSU_INS5_IJNSA_ILi8EEESE_EEENS5_IJSE_SB_EEEEEEEvNS4_8identityES11_S1B_vS1C_EENS_8epilogue10collective18CollectiveEpilogueINS1E_23Sm100TmaWarpSpecializedILi2ELi2ELi64ELb0ELb0EEEJSF_NS5_IJNSU_ISE_SB_EENSU_INSA_ILi64EEESB_EEEEESG_SH_SG_SH_NS1E_6fusion15FusionCallbacksIS1I_NS1N_17LinearCombinationISG_fSG_fLNS_15FloatRoundStyleE2EEESF_S1M_JEEENS4_5SM1004TMEM4LOAD26SM100_TMEM_LOAD_32dp32b64xES11_NS12_INS13_ILi2ELi4ELi3EEES16_NSU_INS5_IJS17_S1K_EEENS5_IJS1K_SB_EEEEEEENS4_39AutoVectorizingCopyWithAssumedAlignmentILi128EEENS4_14SM90_TMA_STOREES21_S23_S23_EEEvvEEEEvNT_6ParamsE) ;  /* 0xffffff7002787950 */ /* 0x000fea0003c3ffff */
.L_x_148:
[----:B------:R-:W-:-:S00]  /*8e20*/  BRA `(.L_x_148) ;  /* 0xfffffffc00fc7947 */ /* 0x000fc0000383ffff */
[----:B------:R-:W-:-:S00]  /*8e30*/  NOP ;  /* 0x0000000000007918 */ /* 0x000fc00000000000 */
        /* <DEDUP_REMOVED lines=12> */
.L_x_149:


//--------------------- .nv.global.init           --------------------------
	.section	.nv.global.init,"aw",@progbits
.nv.global.init:
	.type		$str$27,@object
	.size		$str$27,($str$28 - $str$27)
$str$27:
        /*0000*/ 	.byte	0x28, 0x61, 0x64, 0x64, 0x72, 0x65, 0x73, 0x73, 0x20, 0x26, 0x20, 0x6d, 0x61, 0x73, 0x6b, 0x29
        /*0010*/ 	.byte	0x20, 0x3d, 0x3d, 0x20, 0x30, 0x00
	.type		$str$28,@object
	.size		$str$28,($str$26 - $str$28)
$str$28:
        /*0016*/ 	.byte	0x2f, 0x74, 0x6d, 0x70, 0x2f, 0x63, 0x75, 0x74, 0x6c, 0x61, 0x73, 0x73, 0x5f, 0x73, 0x77, 0x65
        /*0026*/ 	.byte	0x65, 0x70, 0x5f, 0x73, 0x72, 0x63, 0x2f, 0x69, 0x6e, 0x63, 0x6c, 0x75, 0x64, 0x65, 0x2f, 0x63
        /*0036*/ 	.byte	0x75, 0x74, 0x65, 0x2f, 0x70, 0x6f, 0x69, 0x6e, 0x74, 0x65, 0x72, 0x5f, 0x66, 0x6c, 0x61, 0x67
        /*0046*/ 	.byte	0x67, 0x65, 0x64, 0x2e, 0x68, 0x70, 0x70, 0x00
	.type		$str$26,@object
	.size		$str$26,($str$25 - $str$26)
$str$26:
        /*004e*/ 	.byte	0x2f, 0x74, 0x6d, 0x70, 0x2f, 0x63, 0x75, 0x74, 0x6c, 0x61, 0x73, 0x73, 0x5f, 0x73, 0x77, 0x65
        /*005e*/ 	.byte	0x65, 0x70, 0x5f, 0x73, 0x72, 0x63, 0x2f, 0x69, 0x6e, 0x63, 0x6c, 0x75, 0x64, 0x65, 0x2f, 0x63
        /*006e*/ 	.byte	0x75, 0x74, 0x65, 0x2f, 0x61, 0x74, 0x6f, 0x6d, 0x2f, 0x63, 0x6f, 0x70, 0x79, 0x5f, 0x74, 0x72
        /*007e*/ 	.byte	0x61, 0x69, 0x74, 0x73, 0x5f, 0x73, 0x6d, 0x31, 0x30, 0x30, 0x2e, 0x68, 0x70, 0x70, 0x00
	.type		$str$25,@object
	.size		$str$25,(__unnamed_1 - $str$25)
$str$25:
        /*008d*/ 	.byte	0x28, 0x28, 0x75, 0x69, 0x6e, 0x74, 0x33, 0x32, 0x5f, 0x74, 0x28, 0x74, 0x68, 0x72, 0x65, 0x61
        /*009d*/ 	.byte	0x64, 0x49, 0x64, 0x78, 0x2e, 0x78, 0x29, 0x20, 0x2f, 0x20, 0x33, 0x32, 0x29, 0x20, 0x25, 0x20
        /*00ad*/ 	.byte	0x34, 0x29, 0x20, 0x3d, 0x3d, 0x20, 0x28, 0x28, 0x28, 0x74, 0x6d, 0x65, 0x6d, 0x5f, 0x61, 0x64
        /*00bd*/ 	.byte	0x64, 0x72, 0x20, 0x3e, 0x3e, 0x20, 0x31, 0x36, 0x29, 0x20, 0x2f, 0x20, 0x33, 0x32, 0x29, 0x20
        /*00cd*/ 	.byte	0x25, 0x20, 0x34, 0x29, 0x00
	.type		__unnamed_1,@object
	.size		__unnamed_1,(__unnamed_2 - __unnamed_1)
__unnamed_1:
        /*00d2*/ 	.byte	0x61, 0x75, 0x74, 0x6f, 0x20, 0x63, 0x75, 0x74, 0x65, 0x3a, 0x3a, 0x61, 0x73, 0x5f, 0x70, 0x6f
        /* <DEDUP_REMOVED lines=24> */
        /*0262*/ 	.byte	0x43, 0x3c, 0x38, 0x31, 0x39, 0x32, 0x3e, 0x3e, 0x3e, 0x3e, 0x5d, 0x00
	.type		__unnamed_2,@object
	.size		__unnamed_2,(.L_2 - __unnamed_2)
__unnamed_2:
        /* <DEDUP_REMOVED lines=42> */
        /*050e*/ 	.byte	0x3e, 0x3e, 0x3e, 0x3e, 0x5d, 0x00
.L_2:


//--------------------- .nv.shared._ZN7cutlass13device_kernelINS_4gemm6kernel13GemmUniversalIN4cute5tupleIJiiiiEEENS1_10collective13CollectiveMmaINS1_35MainloopSm100TmaUmmaWarpSpecializedILi6ELi2ELi4ENS5_IJNS4_1CILi1EEESB_SB_EEEEENS5_IJNSA_ILi128EEESE_SE_EEENS_12float_e5m2_tENS5_IJlSB_lEEESG_SH_NS4_8TiledMMAINS4_8MMA_AtomIJNS4_10MMA_TraitsINS4_19SM100_MMA_F8F6F4_SSEJSG_SG_fSE_SE_NS4_17integral_constantINS4_4UMMA5MajorELSO_0EEESP_NSM_INSN_7ScaleInELSQ_0EEESR_EEEEEENS4_6LayoutISC_NS5_IJNSA_ILi0EEESV_SV_EEEEENS5_IJNS4_10UnderscoreESY_SY_EEEEENS4_13SM90_TMA_LOADENS4_14ComposedLayoutINS4_7SwizzleILi3ELi4ELi3EEENS4_18smem_ptr_flag_bitsILi8EEENSU_INS5_IJNSA_ILi8EEESE_EEENS5_IJSE_SB_EEEEEEEvNS4_8identityES11_S1B_vS1C_EENS_8epilogue10collective18CollectiveEpilogueINS1E_23Sm100TmaWarpSpecializedILi2ELi2ELi64ELb0ELb0EEEJSF_NS5_IJNSU_ISE_SB_EENSU_INSA_ILi64EEESB_EEEEESG_SH_SG_SH_NS1E_6fusion15FusionCallbacksIS1I_NS1N_17LinearCombinationISG_fSG_fLNS_15FloatRoundStyleE2EEESF_S1M_JEEENS4_5SM1004TMEM4LOAD26SM100_TMEM_LOAD_32dp32b64xES11_NS12_INS13_ILi2ELi4ELi3EEES16_NSU_INS5_IJS17_S1K_EEENS5_IJS1K_SB_EEEEEEENS4_39AutoVectorizingCopyWithAssumedAlignmentILi128EEENS4_14SM90_TMA_STOREES21_S23_S23_EEEvvEEEEvNT_6ParamsE --------------------------
	.section	.nv.shared._ZN7cutlass13device_kernelINS_4gemm6kernel13GemmUniversalIN4cute5tupleIJiiiiEEENS1_10collective13CollectiveMmaINS1_35MainloopSm100TmaUmmaWarpSpecializedILi6ELi2ELi4ENS5_IJNS4_1CILi1EEESB_SB_EEEEENS5_IJNSA_ILi128EEESE_SE_EEENS_12float_e5m2_tENS5_IJlSB_lEEESG_SH_NS4_8TiledMMAINS4_8MMA_AtomIJNS4_10MMA_TraitsINS4_19SM100_MMA_F8F6F4_SSEJSG_SG_fSE_SE_NS4_17integral_constantINS4_4UMMA5MajorELSO_0EEESP_NSM_INSN_7ScaleInELSQ_0EEESR_EEEEEENS4_6LayoutISC_NS5_IJNSA_ILi0EEESV_SV_EEEEENS5_IJNS4_10UnderscoreESY_SY_EEEEENS4_13SM90_TMA_LOADENS4_14ComposedLayoutINS4_7SwizzleILi3ELi4ELi3EEENS4_18smem_ptr_flag_bitsILi8EEENSU_INS5_IJNSA_ILi8EEESE_EEENS5_IJSE_SB_EEEEEEEvNS4_8identityES11_S1B_vS1C_EENS_8epilogue10collective18CollectiveEpilogueINS1E_23Sm100TmaWarpSpecializedILi2ELi2ELi64ELb0ELb0EEEJSF_NS5_IJNSU_ISE_SB_EENSU_INSA_ILi64EEESB_EEEEESG_SH_SG_SH_NS1E_6fusion15FusionCallbacksIS1I_NS1N_17LinearCombinationISG_fSG_fLNS_15FloatRoundStyleE2EEESF_S1M_JEEENS4_5SM1004TMEM4LOAD26SM100_TMEM_LOAD_32dp32b64xES11_NS12_INS13_ILi2ELi4ELi3EEES16_NSU_INS5_IJS17_S1K_EEENS5_IJS1K_SB_EEEEEEENS4_39AutoVectorizingCopyWithAssumedAlignmentILi128EEENS4_14SM90_TMA_STOREES21_S23_S23_EEEvvEEEEvNT_6ParamsE,"aw",@nobits
	.sectionflags	@""
	.align	16
	.zero		1024


//--------------------- .nv.shared.reserved.0     --------------------------
	.section	.nv.shared.reserved.0,"aw",@nobits
	.weak		__nv_reservedSMEM_offset_0_alias
	.size		__nv_reservedSMEM_offset_0_alias, 0, 64
	.other		__nv_reservedSMEM_offset_0_alias,@"STO_CUDA_RESERVED_SHARED STV_DEFAULT"
__nv_reservedSMEM_offset_0_alias:
	.zero		0
.nv.shared.reserved.0:
	.zero		64
	.weak		__nv_reservedSMEM_tcgen05_partition
	.type		__nv_reservedSMEM_tcgen05_partition,@object
	.size		__nv_reservedSMEM_tcgen05_partition,(.L_0 - __nv_reservedSMEM_tcgen05_partition)
__nv_reservedSMEM_tcgen05_partition:
	.zero		32
.L_0:


//--------------------- .nv.global                --------------------------
	.section	.nv.global,"aw",@nobits
.nv.global:
	.type		_ZN40_INTERNAL_2947a627_4_k_cu_91251cfa_172794cute1_E,@object
	.size		_ZN40_INTERNAL_2947a627_4_k_cu_91251cfa_172794cute1_E,(_ZN40_INTERNAL_2947a627_4_k_cu_91251cfa_172794cuda3std3__45__cpo6cbeginE - _ZN40_INTERNAL_2947a627_4_k_cu_91251cfa_172794cute1_E)
_ZN40_INTERNAL_2947a627_4_k_cu_91251cfa_172794cute1_E:
	.zero		1
	.type		_ZN40_INTERNAL_2947a627_4_k_cu_91251cfa_172794cuda3std3__45__cpo6cbeginE,@object
	.size		_ZN40_INTERNAL_2947a627_4_k_cu_91251cfa_172794cuda3std3__45__cpo6cbeginE,(_ZN40_INTERNAL_2947a627_4_k_cu_91251cfa_172794cuda3std3__48in_placeE - _ZN40_INTERNAL_2947a627_4_k_cu_91251cfa_172794cuda3std3__45__cpo6cbeginE)
_ZN40_INTERNAL_2947a627_4_k_cu_91251cfa_172794cuda3std3__45__cpo6cbeginE:
	.zero		1
	.type		_ZN40_INTERNAL_2947a627_4_k_cu_91251cfa_172794cuda3std3__48in_placeE,@object
	.size		_ZN40_INTERNAL_2947a627_4_k_cu_91251cfa_172794cuda3std3__48in_placeE,(_ZN40_INTERNAL_2947a627_4_k_cu_91251cfa_172794cuda3std6ranges3__45__cpo9iter_moveE - _ZN40_INTERNAL_2947a627_4_k_cu_91251cfa_172794cuda3std3__48in_placeE)
_ZN40_INTERNAL_2947a627_4_k_cu_91251cfa_172794cuda3std3__48in_placeE:
	.zero		1
	.type		_ZN40_INTERNAL_2947a627_4_k_cu_91251cfa_172794cuda3std6ranges3__45__cpo9iter_moveE,@object
	.size		_ZN40_INTERNAL_2947a627_4_k_cu_91251cfa_172794cuda3std6ranges3__45__cpo9iter_moveE,(_ZN40_INTERNAL_2947a627_4_k_cu_91251cfa_172794cuda3std3__45__cpo5beginE - _ZN40_INTERNAL_2947a627_4_k_cu_91251cfa_172794cuda3std6ranges3__45__cpo9iter_moveE)
_ZN40_INTERNAL_2947a627_4_k_cu_91251cfa_172794cuda3std6ranges3__45__cpo9iter_moveE:
	.zero		1
	.type		_ZN40_INTERNAL_2947a627_4_k_cu_91251cfa_172794cuda3std3__45__cpo5beginE,@object
	.size		_ZN40_INTERNAL_2947a627_4_k_cu_91251cfa_172794cuda3std3__45__cpo5beginE,(_ZN40_INTERNAL_2947a627_4_k_cu_91251cfa_172794cuda3std3__442_GLOBAL__N__2947a627_4_k_cu_91251cfa_172796ignoreE - _ZN40_INTERNAL_2947a627_4_k_cu_91251cfa_172794cuda3std3__45__cpo5beginE)
_ZN40_INTERNAL_2947a627_4_k_cu_91251cfa_172794cuda3std3__45__cpo5beginE:
	.zero		1
	.type		_ZN40_INTERNAL_2947a627_4_k_cu_91251cfa_172794cuda3std3__442_GLOBAL__N__2947a627_4_k_cu_91251cfa_172796ignoreE,@object
	.size		_ZN40_INTERNAL_2947a627_4_k_cu_91251cfa_172794cuda3std3__442_GLOBAL__N__2947a627_4_k_cu_91251cfa_172796ignoreE,(_ZN40_INTERNAL_2947a627_4_k_cu_91251cfa_172794cute7productE - _ZN40_INTERNAL_2947a627_4_k_cu_91251cfa_172794cuda3std3__442_GLOBAL__N__2947a627_4_k_cu_91251cfa_172796ignoreE)
_ZN40_INTERNAL_2947a627_4_k_cu_91251cfa_172794cuda3std3__442_GLOBAL__N__2947a627_4_k_cu_91251cfa_172796ignoreE:
	.zero		1
	.type		_ZN40_INTERNAL_2947a627_4_k_cu_91251cfa_172794cute7productE,@object
	.size		_ZN40_INTERNAL_2947a627_4_k_cu_91251cfa_172794cute7productE,(_ZN40_INTERNAL_2947a627_4_k_cu_91251cfa_172794cuda3std3__45__cpo3endE - _ZN40_INTERNAL_2947a627_4_k_cu_91251cfa_172794cute7productE)
_ZN40_INTERNAL_2947a627_4_k_cu_91251cfa_172794cute7productE:
	.zero		1
	.type		_ZN40_INTERNAL_2947a627_4_k_cu_91251cfa_172794cuda3std3__45__cpo3endE,@object
	.size		_ZN40_INTERNAL_2947a627_4_k_cu_91251cfa_172794cuda3std3__45__cpo3endE,(_ZN40_INTERNAL_2947a627_4_k_cu_91251cfa_172794cuda3std3__419piecewise_constructE - _ZN40_INTERNAL_2947a627_4_k_cu_91251cfa_172794cuda3std3__45__cpo3endE)
_ZN40_INTERNAL_2947a627_4_k_cu_91251cfa_172794cuda3std3__45__cpo3endE:
	.zero		1
	.type		_ZN40_INTERNAL_2947a627_4_k_cu_91251cfa_172794cuda3std3__419piecewise_constructE,@object
	.size		_ZN40_INTERNAL_2947a627_4_k_cu_91251cfa_172794cuda3std3__419piecewise_constructE,(_ZN40_INTERNAL_2947a627_4_k_cu_91251cfa_172794cuda3std3__45__cpo4cendE - _ZN40_INTERNAL_2947a627_4_k_cu_91251cfa_172794cuda3std3__419piecewise_constructE)
_ZN40_INTERNAL_2947a627_4_k_cu_91251cfa_172794cuda3std3__419piecewise_constructE:
	.zero		1
	.type		_ZN40_INTERNAL_2947a627_4_k_cu_91251cfa_172794cuda3std3__45__cpo4cendE,@object
	.size		_ZN40_INTERNAL_2947a627_4_k_cu_91251cfa_172794cuda3std3__45__cpo4cendE,(_ZN40_INTERNAL_2947a627_4_k_cu_91251cfa_172794cuda3std6ranges3__45__cpo4swapE - _ZN40_INTERNAL_2947a627_4_k_cu_91251cfa_172794cuda3std3__45__cpo4cendE)
_ZN40_INTERNAL_2947a627_4_k_cu_91251cfa_172794cuda3std3__45__cpo4cendE:
	.zero		1
	.type		_ZN40_INTERNAL_2947a627_4_k_cu_91251cfa_172794cuda3std6ranges3__45__cpo4swapE,@object
	.size		_ZN40_INTERNAL_2947a627_4_k_cu_91251cfa_172794cuda3std6ranges3__45__cpo4swapE,(.L_10 - _ZN40_INTERNAL_2947a627_4_k_cu_91251cfa_172794cuda3std6ranges3__45__cpo4swapE)
_ZN40_INTERNAL_2947a627_4_k_cu_91251cfa_172794cuda3std6ranges3__45__cpo4swapE:
	.zero		1
.L_10:


//--------------------- .nv.constant0._ZN7cutlass13device_kernelINS_4gemm6kernel13GemmUniversalIN4cute5tupleIJiiiiEEENS1_10collective13CollectiveMmaINS1_35MainloopSm100TmaUmmaWarpSpecializedILi6ELi2ELi4ENS5_IJNS4_1CILi1EEESB_SB_EEEEENS5_IJNSA_ILi128EEESE_SE_EEENS_12float_e5m2_tENS5_IJlSB_lEEESG_SH_NS4_8TiledMMAINS4_8MMA_AtomIJNS4_10MMA_TraitsINS4_19SM100_MMA_F8F6F4_SSEJSG_SG_fSE_SE_NS4_17integral_constantINS4_4UMMA5MajorELSO_0EEESP_NSM_INSN_7ScaleInELSQ_0EEESR_EEEEEENS4_6LayoutISC_NS5_IJNSA_ILi0EEESV_SV_EEEEENS5_IJNS4_10UnderscoreESY_SY_EEEEENS4_13SM90_TMA_LOADENS4_14ComposedLayoutINS4_7SwizzleILi3ELi4ELi3EEENS4_18smem_ptr_flag_bitsILi8EEENSU_INS5_IJNSA_ILi8EEESE_EEENS5_IJSE_SB_EEEEEEEvNS4_8identityES11_S1B_vS1C_EENS_8epilogue10collective18CollectiveEpilogueINS1E_23Sm100TmaWarpSpecializedILi2ELi2ELi64ELb0ELb0EEEJSF_NS5_IJNSU_ISE_SB_EENSU_INSA_ILi64EEESB_EEEEESG_SH_SG_SH_NS1E_6fusion15FusionCallbacksIS1I_NS1N_17LinearCombinationISG_fSG_fLNS_15FloatRoundStyleE2EEESF_S1M_JEEENS4_5SM1004TMEM4LOAD26SM100_TMEM_LOAD_32dp32b64xES11_NS12_INS13_ILi2ELi4ELi3EEES16_NSU_INS5_IJS17_S1K_EEENS5_IJS1K_SB_EEEEEEENS4_39AutoVectorizingCopyWithAssumedAlignmentILi128EEENS4_14SM90_TMA_STOREES21_S23_S23_EEEvvEEEEvNT_6ParamsE --------------------------
	.section	.nv.constant0._ZN7cutlass13device_kernelINS_4gemm6kernel13GemmUniversalIN4cute5tupleIJiiiiEEENS1_10collective13CollectiveMmaINS1_35MainloopSm100TmaUmmaWarpSpecializedILi6ELi2ELi4ENS5_IJNS4_1CILi1EEESB_SB_EEEEENS5_IJNSA_ILi128EEESE_SE_EEENS_12float_e5m2_tENS5_IJlSB_lEEESG_SH_NS4_8TiledMMAINS4_8MMA_AtomIJNS4_10MMA_TraitsINS4_19SM100_MMA_F8F6F4_SSEJSG_SG_fSE_SE_NS4_17integral_constantINS4_4UMMA5MajorELSO_0EEESP_NSM_INSN_7ScaleInELSQ_0EEESR_EEEEEENS4_6LayoutISC_NS5_IJNSA_ILi0EEESV_SV_EEEEENS5_IJNS4_10UnderscoreESY_SY_EEEEENS4_13SM90_TMA_LOADENS4_14ComposedLayoutINS4_7SwizzleILi3ELi4ELi3EEENS4_18smem_ptr_flag_bitsILi8EEENSU_INS5_IJNSA_ILi8EEESE_EEENS5_IJSE_SB_EEEEEEEvNS4_8identityES11_S1B_vS1C_EENS_8epilogue10collective18CollectiveEpilogueINS1E_23Sm100TmaWarpSpecializedILi2ELi2ELi64ELb0ELb0EEEJSF_NS5_IJNSU_ISE_SB_EENSU_INSA_ILi64EEESB_EEEEESG_SH_SG_SH_NS1E_6fusion15FusionCallbacksIS1I_NS1N_17LinearCombinationISG_fSG_fLNS_15FloatRoundStyleE2EEESF_S1M_JEEENS4_5SM1004TMEM4LOAD26SM100_TMEM_LOAD_32dp32b64xES11_NS12_INS13_ILi2ELi4ELi3EEES16_NSU_INS5_IJS17_S1K_EEENS5_IJS1K_SB_EEEEEEENS4_39AutoVectorizingCopyWithAssumedAlignmentILi128EEENS4_14SM90_TMA_STOREES21_S23_S23_EEEvvEEEEvNT_6ParamsE,"a",@progbits
	.sectionflags	@""
	.align	4
.nv.constant0._ZN7cutlass13device_kernelINS_4gemm6kernel13GemmUniversalIN4cute5tupleIJiiiiEEENS1_10collective13CollectiveMmaINS1_35MainloopSm100TmaUmmaWarpSpecializedILi6ELi2ELi4ENS5_IJNS4_1CILi1EEESB_SB_EEEEENS5_IJNSA_ILi128EEESE_SE_EEENS_12float_e5m2_tENS5_IJlSB_lEEESG_SH_NS4_8TiledMMAINS4_8MMA_AtomIJNS4_10MMA_TraitsINS4_19SM100_MMA_F8F6F4_SSEJSG_SG_fSE_SE_NS4_17integral_constantINS4_4UMMA5MajorELSO_0EEESP_NSM_INSN_7ScaleInELSQ_0EEESR_EEEEEENS4_6LayoutISC_NS5_IJNSA_ILi0EEESV_SV_EEEEENS5_IJNS4_10UnderscoreESY_SY_EEEEENS4_13SM90_TMA_LOADENS4_14ComposedLayoutINS4_7SwizzleILi3ELi4ELi3EEENS4_18smem_ptr_flag_bitsILi8EEENSU_INS5_IJNSA_ILi8EEESE_EEENS5_IJSE_SB_EEEEEEEvNS4_8identityES11_S1B_vS1C_EENS_8epilogue10collective18CollectiveEpilogueINS1E_23Sm100TmaWarpSpecializedILi2ELi2ELi64ELb0ELb0EEEJSF_NS5_IJNSU_ISE_SB_EENSU_INSA_ILi64EEESB_EEEEESG_SH_SG_SH_NS1E_6fusion15FusionCallbacksIS1I_NS1N_17LinearCombinationISG_fSG_fLNS_15FloatRoundStyleE2EEESF_S1M_JEEENS4_5SM1004TMEM4LOAD26SM100_TMEM_LOAD_32dp32b64xES11_NS12_INS13_ILi2ELi4ELi3EEES16_NSU_INS5_IJS17_S1K_EEENS5_IJS1K_SB_EEEEEEENS4_39AutoVectorizingCopyWithAssumedAlignmentILi128EEENS4_14SM90_TMA_STOREES21_S23_S23_EEEvvEEEEvNT_6ParamsE:
	.zero		2944


//--------------------- SYMBOLS --------------------------

	.type		.nv.reservedSmem.offset0,@object
	.size		.nv.reservedSmem.offset0,0x4
	.type		.nv.reservedSmem.cap,@object
	.size		.nv.reservedSmem.cap,0x4
	.type		__assertfail,@function
